	.target	sm_90a

	.elftype	@"ET_EXEC"


//--------------------- .note.nv.tkinfo           --------------------------
	.section	.note.nv.tkinfo,"",@"SHT_NOTE"
	.sectionflags	@"SHF_NOTE_NV_TKINFO"
	.tkinfo
        /*0018*/ 	.word	0x00000002
        /*0030*/ 	.string	""
        /*0030*/ 	.string	"ptxas"
        /*0030*/ 	.string	"Cuda compilation tools, release 13.0, V13.0.88"
        /*0030*/ 	.string	"Build cuda_13.0.r13.0/compiler.36424714_0"
        /*0030*/ 	.string	"-arch sm_90a -m 64 "



//--------------------- .note.nv.cuinfo           --------------------------
	.section	.note.nv.cuinfo,"",@"SHT_NOTE"
	.sectionflags	@"SHF_NOTE_NV_CUINFO"
        /*0018*/ 	.short	0x0002
        /*001a*/ 	.short	0x005a
        /*001c*/ 	.short	0x0082
	.zero		2


//--------------------- .nv.info                  --------------------------
	.section	.nv.info,"",@"SHT_CUDA_INFO"
	.align	4


	//----- nvinfo : EIATTR_REGCOUNT
	.align		4
        /*0000*/ 	.byte	0x04, 0x2f
        /*0002*/ 	.short	(.L_15 - .L_14)
	.align		4
.L_14:
        /*0004*/ 	.word	index@(_ZN7cutlass13device_kernelINS_4gemm6kernel13GemmUniversalIN4cute5tupleIJiiiiEEENS1_10collective13CollectiveMmaINS1_34MainloopSm90TmaGmmaWarpSpecializedILi5ENS5_IJNS4_1CILi2EEENSA_ILi1EEESC_EEENS1_35KernelTmaWarpSpecializedCooperativeEEENS5_IJNSA_ILi128EEENSA_ILi64EEESG_EEENS_10tfloat32_tENS5_IJlSC_lEEESJ_SK_NS4_8TiledMMAINS4_8MMA_AtomIJNS4_4SM904GMMA29MMA_64x64x8_F32TF32TF32_SS_TNILNSO_7ScaleInE1ELSQ_1EEEEEENS4_6LayoutISD_NS5_IJSC_NSA_ILi0EEESU_EEEEENS5_IJNS4_10UnderscoreESX_SX_EEEEENS4_13SM90_TMA_LOADENS4_14ComposedLayoutINS4_7SwizzleILi3ELi4ELi3EEENS4_18smem_ptr_flag_bitsILi32EEENST_INS5_IJNSA_ILi8EEENSA_ILi32EEEEEENS5_IJS17_SC_EEEEEEEvNS4_8identityENS4_23SM90_TMA_LOAD_MULTICASTES1B_vS1C_EENS_8epilogue10collective6detail29Sm90TmaWarpSpecializedAdapterINS1G_15DefaultEpilogueISJ_SK_SK_NS1F_6thread17LinearCombinationISJ_Li1EffLNS1K_9ScaleType4KindE0ELNS_15FloatRoundStyleE2ESJ_EENS1_15EpilogueDefaultEEEEEvvEEEEvNT_6ParamsE)
        /*0008*/ 	.word	0x000000a8


	//----- nvinfo : EIATTR_FRAME_SIZE
	.align		4
.L_15:
        /*000c*/ 	.byte	0x04, 0x11
        /*000e*/ 	.short	(.L_17 - .L_16)
	.align		4
.L_16:
        /*0010*/ 	.word	index@(_ZN7cutlass13device_kernelINS_4gemm6kernel13GemmUniversalIN4cute5tupleIJiiiiEEENS1_10collective13CollectiveMmaINS1_34MainloopSm90TmaGmmaWarpSpecializedILi5ENS5_IJNS4_1CILi2EEENSA_ILi1EEESC_EEENS1_35KernelTmaWarpSpecializedCooperativeEEENS5_IJNSA_ILi128EEENSA_ILi64EEESG_EEENS_10tfloat32_tENS5_IJlSC_lEEESJ_SK_NS4_8TiledMMAINS4_8MMA_AtomIJNS4_4SM904GMMA29MMA_64x64x8_F32TF32TF32_SS_TNILNSO_7ScaleInE1ELSQ_1EEEEEENS4_6LayoutISD_NS5_IJSC_NSA_ILi0EEESU_EEEEENS5_IJNS4_10UnderscoreESX_SX_EEEEENS4_13SM90_TMA_LOADENS4_14ComposedLayoutINS4_7SwizzleILi3ELi4ELi3EEENS4_18smem_ptr_flag_bitsILi32EEENST_INS5_IJNSA_ILi8EEENSA_ILi32EEEEEENS5_IJS17_SC_EEEEEEEvNS4_8identityENS4_23SM90_TMA_LOAD_MULTICASTES1B_vS1C_EENS_8epilogue10collective6detail29Sm90TmaWarpSpecializedAdapterINS1G_15DefaultEpilogueISJ_SK_SK_NS1F_6thread17LinearCombinationISJ_Li1EffLNS1K_9ScaleType4KindE0ELNS_15FloatRoundStyleE2ESJ_EENS1_15EpilogueDefaultEEEEEvvEEEEvNT_6ParamsE)
        /*0014*/ 	.word	0x00000000


	//----- nvinfo : EIATTR_MIN_STACK_SIZE
	.align		4
.L_17:
        /*0018*/ 	.byte	0x04, 0x12
        /*001a*/ 	.short	(.L_19 - .L_18)
	.align		4
.L_18:
        /*001c*/ 	.word	index@(_ZN7cutlass13device_kernelINS_4gemm6kernel13GemmUniversalIN4cute5tupleIJiiiiEEENS1_10collective13CollectiveMmaINS1_34MainloopSm90TmaGmmaWarpSpecializedILi5ENS5_IJNS4_1CILi2EEENSA_ILi1EEESC_EEENS1_35KernelTmaWarpSpecializedCooperativeEEENS5_IJNSA_ILi128EEENSA_ILi64EEESG_EEENS_10tfloat32_tENS5_IJlSC_lEEESJ_SK_NS4_8TiledMMAINS4_8MMA_AtomIJNS4_4SM904GMMA29MMA_64x64x8_F32TF32TF32_SS_TNILNSO_7ScaleInE1ELSQ_1EEEEEENS4_6LayoutISD_NS5_IJSC_NSA_ILi0EEESU_EEEEENS5_IJNS4_10UnderscoreESX_SX_EEEEENS4_13SM90_TMA_LOADENS4_14ComposedLayoutINS4_7SwizzleILi3ELi4ELi3EEENS4_18smem_ptr_flag_bitsILi32EEENST_INS5_IJNSA_ILi8EEENSA_ILi32EEEEEENS5_IJS17_SC_EEEEEEEvNS4_8identityENS4_23SM90_TMA_LOAD_MULTICASTES1B_vS1C_EENS_8epilogue10collective6detail29Sm90TmaWarpSpecializedAdapterINS1G_15DefaultEpilogueISJ_SK_SK_NS1F_6thread17LinearCombinationISJ_Li1EffLNS1K_9ScaleType4KindE0ELNS_15FloatRoundStyleE2ESJ_EENS1_15EpilogueDefaultEEEEEvvEEEEvNT_6ParamsE)
        /*0020*/ 	.word	0x00000000
.L_19:


//--------------------- .nv.compat                --------------------------
	.section	.nv.compat,"",@"SHT_CUDA_COMPAT_INFO"
	.align	4
        /*0000*/ 	.byte	0x02, 0x09, 0x01, 0x00, 0x02, 0x02, 0x04, 0x00, 0x02, 0x05, 0x05, 0x00, 0x03, 0x07, 0x01, 0x01
        /*0010*/ 	.byte	0x02, 0x03, 0x01, 0x00, 0x02, 0x06, 0x01, 0x00, 0x04, 0x0b, 0x08, 0x00, 0x00, 0x00, 0x00, 0x00
        /*0020*/ 	.byte	0x00, 0x00, 0x00, 0x00


//--------------------- .nv.info._ZN7cutlass13device_kernelINS_4gemm6kernel13GemmUniversalIN4cute5tupleIJiiiiEEENS1_10collective13CollectiveMmaINS1_34MainloopSm90TmaGmmaWarpSpecializedILi5ENS5_IJNS4_1CILi2EEENSA_ILi1EEESC_EEENS1_35KernelTmaWarpSpecializedCooperativeEEENS5_IJNSA_ILi128EEENSA_ILi64EEESG_EEENS_10tfloat32_tENS5_IJlSC_lEEESJ_SK_NS4_8TiledMMAINS4_8MMA_AtomIJNS4_4SM904GMMA29MMA_64x64x8_F32TF32TF32_SS_TNILNSO_7ScaleInE1ELSQ_1EEEEEENS4_6LayoutISD_NS5_IJSC_NSA_ILi0EEESU_EEEEENS5_IJNS4_10UnderscoreESX_SX_EEEEENS4_13SM90_TMA_LOADENS4_14ComposedLayoutINS4_7SwizzleILi3ELi4ELi3EEENS4_18smem_ptr_flag_bitsILi32EEENST_INS5_IJNSA_ILi8EEENSA_ILi32EEEEEENS5_IJS17_SC_EEEEEEEvNS4_8identityENS4_23SM90_TMA_LOAD_MULTICASTES1B_vS1C_EENS_8epilogue10collective6detail29Sm90TmaWarpSpecializedAdapterINS1G_15DefaultEpilogueISJ_SK_SK_NS1F_6thread17LinearCombinationISJ_Li1EffLNS1K_9ScaleType4KindE0ELNS_15FloatRoundStyleE2ESJ_EENS1_15EpilogueDefaultEEEEEvvEEEEvNT_6ParamsE --------------------------
	.section	.nv.info._ZN7cutlass13device_kernelINS_4gemm6kernel13GemmUniversalIN4cute5tupleIJiiiiEEENS1_10collective13CollectiveMmaINS1_34MainloopSm90TmaGmmaWarpSpecializedILi5ENS5_IJNS4_1CILi2EEENSA_ILi1EEESC_EEENS1_35KernelTmaWarpSpecializedCooperativeEEENS5_IJNSA_ILi128EEENSA_ILi64EEESG_EEENS_10tfloat32_tENS5_IJlSC_lEEESJ_SK_NS4_8TiledMMAINS4_8MMA_AtomIJNS4_4SM904GMMA29MMA_64x64x8_F32TF32TF32_SS_TNILNSO_7ScaleInE1ELSQ_1EEEEEENS4_6LayoutISD_NS5_IJSC_NSA_ILi0EEESU_EEEEENS5_IJNS4_10UnderscoreESX_SX_EEEEENS4_13SM90_TMA_LOADENS4_14ComposedLayoutINS4_7SwizzleILi3ELi4ELi3EEENS4_18smem_ptr_flag_bitsILi32EEENST_INS5_IJNSA_ILi8EEENSA_ILi32EEEEEENS5_IJS17_SC_EEEEEEEvNS4_8identityENS4_23SM90_TMA_LOAD_MULTICASTES1B_vS1C_EENS_8epilogue10collective6detail29Sm90TmaWarpSpecializedAdapterINS1G_15DefaultEpilogueISJ_SK_SK_NS1F_6thread17LinearCombinationISJ_Li1EffLNS1K_9ScaleType4KindE0ELNS_15FloatRoundStyleE2ESJ_EENS1_15EpilogueDefaultEEEEEvvEEEEvNT_6ParamsE,"",@"SHT_CUDA_INFO"
	.sectionflags	@""
	.align	4


	//----- nvinfo : EIATTR_CUDA_API_VERSION
	.align		4
        /*0000*/ 	.byte	0x04, 0x37
        /*0002*/ 	.short	(.L_21 - .L_20)
.L_20:
        /*0004*/ 	.word	0x00000082


	//----- nvinfo : EIATTR_KPARAM_INFO
	.align		4
.L_21:
        /*0008*/ 	.byte	0x04, 0x17
        /*000a*/ 	.short	(.L_23 - .L_22)
.L_22:
        /*000c*/ 	.word	0x00000000
        /*0010*/ 	.short	0x0000
        /*0012*/ 	.short	0x0070
        /*0014*/ 	.byte	0x00, 0xf0, 0x01, 0x10


	//----- nvinfo : EIATTR_SPARSE_MMA_MASK
	.align		4
.L_23:
        /*0018*/ 	.byte	0x03, 0x50
        /*001a*/ 	.short	0x0000


	//----- nvinfo : EIATTR_MAXREG_COUNT
	.align		4
        /*001c*/ 	.byte	0x03, 0x1b
        /*001e*/ 	.short	0x00a8


	//----- nvinfo : EIATTR_NUM_BARRIERS
	.align		4
        /*0020*/ 	.byte	0x02, 0x4c
        /*0022*/ 	.byte	0x01
	.zero		1


	//----- nvinfo : EIATTR_EXTERNS
	.align		4
        /*0024*/ 	.byte	0x04, 0x0f
        /*0026*/ 	.short	(.L_25 - .L_24)


	//   ....[0]....
	.align		4
.L_24:
        /*0028*/ 	.word	index@(__assertfail)


	//----- nvinfo : EIATTR_MERCURY_ISA_VERSION
	.align		4
.L_25:
        /*002c*/ 	.byte	0x03, 0x5f
        /*002e*/ 	.short	0x0101


	//----- nvinfo : EIATTR_INT_WARP_WIDE_INSTR_OFFSETS
	.align		4
        /*0030*/ 	.byte	0x04, 0x31
        /*0032*/ 	.short	(.L_27 - .L_26)


	//   ....[0]....
.L_26:
        /*0034*/ 	.word	0x000004a0


	//   ....[1]....
        /*0038*/ 	.word	0x000004d0


	//   ....[2]....
        /*003c*/ 	.word	0x00000670


	//   ....[3]....
        /*0040*/ 	.word	0x00002990


	//----- nvinfo : EIATTR_COOP_GROUP_MASK_REGIDS
	.align		4
.L_27:
        /*0044*/ 	.byte	0x04, 0x29
        /*0046*/ 	.short	(.L_29 - .L_28)


	//   ....[0]....
.L_28:
        /*0048*/ 	.word	0xffffffff


	//   ....[1]....
        /*004c*/ 	.word	0xffffffff


	//   ....[2]....
        /*0050*/ 	.word	0xffffffff


	//   ....[3]....
        /*0054*/ 	.word	0xffffffff


	//   ....[4]....
        /*0058*/ 	.word	0xffffffff


	//   ....[5]....
        /*005c*/ 	.word	0xffffffff


	//----- nvinfo : EIATTR_COOP_GROUP_INSTR_OFFSETS
	.align		4
.L_29:
        /*0060*/ 	.byte	0x04, 0x28
        /*0062*/ 	.short	(.L_31 - .L_30)


	//   ....[0]....
.L_30:
        /*0064*/ 	.word	0x00000060


	//   ....[1]....
        /*0068*/ 	.word	0x00000070


	//   ....[2]....
        /*006c*/ 	.word	0x00000130


	//   ....[3]....
        /*0070*/ 	.word	0x000002f0


	//   ....[4]....
        /*0074*/ 	.word	0x00000820


	//   ....[5]....
        /*0078*/ 	.word	0x000014a0


	//----- nvinfo : EIATTR_REG_RECONFIG
	.align		4
.L_31:
        /*007c*/ 	.byte	0x01, 0x54
	.zero		2


	//----- nvinfo : EIATTR_SYSCALL_OFFSETS
	.align		4
        /*0080*/ 	.byte	0x04, 0x46
        /*0082*/ 	.short	(.L_33 - .L_32)


	//   ....[0]....
.L_32:
        /*0084*/ 	.word	0x00001690


	//----- nvinfo : EIATTR_MBARRIER_INSTR_OFFSETS
	.align		4
.L_33:
        /*0088*/ 	.byte	0x04, 0x39
        /*008a*/ 	.short	(.L_35 - .L_34)


	//   ....[0]....
.L_34:
        /*008c*/ 	.word	0x00000230
        /*0090*/ 	.word	0x000000ff
        /*0094*/ 	.word	0x00000000
        /*0098*/ 	.short	0x0100
        /*009a*/ 	.byte	0x08
	.zero		1


	//   ....[1]....
        /*009c*/ 	.word	0x00000240
        /*00a0*/ 	.word	0x000000ff
        /*00a4*/ 	.word	0x00000028
        /*00a8*/ 	.short	0x0100
        /*00aa*/ 	.byte	0x08
	.zero		1


	//   ....[2]....
        /*00ac*/ 	.word	0x00000250
        /*00b0*/ 	.word	0x000000ff
        /*00b4*/ 	.word	0x00000008
        /*00b8*/ 	.short	0x0100
        /*00ba*/ 	.byte	0x08
	.zero		1


	//   ....[3]....
        /*00bc*/ 	.word	0x00000260
        /*00c0*/ 	.word	0x000000ff
        /*00c4*/ 	.word	0x00000030
        /*00c8*/ 	.short	0x0100
        /*00ca*/ 	.byte	0x08
	.zero		1


	//   ....[4]....
        /*00cc*/ 	.word	0x00000270
        /*00d0*/ 	.word	0x000000ff
        /*00d4*/ 	.word	0x00000010
        /*00d8*/ 	.short	0x0100
        /*00da*/ 	.byte	0x08
	.zero		1


	//   ....[5]....
        /*00dc*/ 	.word	0x00000280
        /*00e0*/ 	.word	0x000000ff
        /*00e4*/ 	.word	0x00000038
        /*00e8*/ 	.short	0x0100
        /*00ea*/ 	.byte	0x08
	.zero		1


	//   ....[6]....
        /*00ec*/ 	.word	0x00000290
        /*00f0*/ 	.word	0x000000ff
        /*00f4*/ 	.word	0x00000018
        /*00f8*/ 	.short	0x0100
        /*00fa*/ 	.byte	0x08
	.zero		1


	//   ....[7]....
        /*00fc*/ 	.word	0x000002a0
        /*0100*/ 	.word	0x000000ff
        /*0104*/ 	.word	0x00000040
        /*0108*/ 	.short	0x0100
        /*010a*/ 	.byte	0x08
	.zero		1


	//   ....[8]....
        /*010c*/ 	.word	0x000002b0
        /*0110*/ 	.word	0x000000ff
        /*0114*/ 	.word	0x00000020
        /*0118*/ 	.short	0x0100
        /*011a*/ 	.byte	0x08
	.zero		1


	//   ....[9]....
        /*011c*/ 	.word	0x000002c0
        /*0120*/ 	.word	0x000000ff
        /*0124*/ 	.word	0x00000048
        /*0128*/ 	.short	0x0100
        /*012a*/ 	.byte	0x08
	.zero		1


	//   ....[10]....
        /*012c*/ 	.word	0x00000700
        /*0130*/ 	.word	0x000000ff
        /*0134*/ 	.word	0x00000060
        /*0138*/ 	.short	0x0100
        /*013a*/ 	.byte	0x06
	.zero		1


	//   ....[11]....
        /*013c*/ 	.word	0x000007a0
        /*0140*/ 	.word	0x000000ff
        /*0144*/ 	.word	0x00000068
        /*0148*/ 	.short	0x0100
        /*014a*/ 	.byte	0x06
	.zero		1


	//   ....[12]....
        /*014c*/ 	.word	0x00001750
        /*0150*/ 	.word	0x00000003
        /*0154*/ 	.word	0x00000000
        /*0158*/ 	.short	0x010a
        /*015a*/ 	.byte	0x3f
	.zero		1


	//   ....[13]....
        /*015c*/ 	.word	0x000017b0
        /*0160*/ 	.word	0x00000003
        /*0164*/ 	.word	0x00000000
        /*0168*/ 	.short	0x010a
        /*016a*/ 	.byte	0x3f
	.zero		1


	//   ....[14]....
        /*016c*/ 	.word	0x00002060
        /*0170*/ 	.word	0x00000005
        /*0174*/ 	.word	0x00000000
        /*0178*/ 	.short	0x010a
        /*017a*/ 	.byte	0x3f
	.zero		1


	//   ....[15]....
        /*017c*/ 	.word	0x000020a0
        /*0180*/ 	.word	0x00000005
        /*0184*/ 	.word	0x00000000
        /*0188*/ 	.short	0x010a
        /*018a*/ 	.byte	0x3f
	.zero		1


	//   ....[16]....
        /*018c*/ 	.word	0x00002840
        /*0190*/ 	.word	0x00000004
        /*0194*/ 	.word	0x00000000
        /*0198*/ 	.short	0x0101
        /*019a*/ 	.byte	0x3f
	.zero		1


	//   ....[17]....
        /*019c*/ 	.word	0x00002a30
        /*01a0*/ 	.word	0x00000000
        /*01a4*/ 	.word	0x00000000
        /*01a8*/ 	.short	0x0101
        /*01aa*/ 	.byte	0x3f
	.zero		1


	//   ....[18]....
        /*01ac*/ 	.word	0x00005cd0
        /*01b0*/ 	.word	0x00000017
        /*01b4*/ 	.word	0x00000028
        /*01b8*/ 	.short	0x010a
        /*01ba*/ 	.byte	0x3f
	.zero		1


	//   ....[19]....
        /*01bc*/ 	.word	0x00006270
        /*01c0*/ 	.word	0x00000006
        /*01c4*/ 	.word	0x00000068
        /*01c8*/ 	.short	0x0101
        /*01ca*/ 	.byte	0x3f
	.zero		1


	//   ....[20]....
        /*01cc*/ 	.word	0x000069c0
        /*01d0*/ 	.word	0x00000007
        /*01d4*/ 	.word	0x00000000
        /*01d8*/ 	.short	0x010a
        /*01da*/ 	.byte	0x3f
	.zero		1


	//   ....[21]....
        /*01dc*/ 	.word	0x00006a40
        /*01e0*/ 	.word	0x00000006
        /*01e4*/ 	.word	0x00000000
        /*01e8*/ 	.short	0x010a
        /*01ea*/ 	.byte	0x3f
	.zero		1


	//   ....[22]....
        /*01ec*/ 	.word	0x00006ad0
        /*01f0*/ 	.word	0x00000007
        /*01f4*/ 	.word	0x00000000
        /*01f8*/ 	.short	0x010a
        /*01fa*/ 	.byte	0x3f
	.zero		1


	//   ....[23]....
        /*01fc*/ 	.word	0x00006b60
        /*0200*/ 	.word	0x00000006
        /*0204*/ 	.word	0x00000000
        /*0208*/ 	.short	0x010a
        /*020a*/ 	.byte	0x3f
	.zero		1


	//   ....[24]....
        /*020c*/ 	.word	0x00006bf0
        /*0210*/ 	.word	0x00000005
        /*0214*/ 	.word	0x00000000
        /*0218*/ 	.short	0x010a
        /*021a*/ 	.byte	0x3f
	.zero		1


	//   ....[25]....
        /*021c*/ 	.word	0x00006c50
        /*0220*/ 	.word	0x00000003
        /*0224*/ 	.word	0x00000000
        /*0228*/ 	.short	0x010a
        /*022a*/ 	.byte	0x3f
	.zero		1


	//   ....[26]....
        /*022c*/ 	.word	0x00006ca0
        /*0230*/ 	.word	0x00000005
        /*0234*/ 	.word	0x00000000
        /*0238*/ 	.short	0x010a
        /*023a*/ 	.byte	0x3f
	.zero		1


	//   ....[27]....
        /*023c*/ 	.word	0x00006d70
        /*0240*/ 	.word	0x00000017
        /*0244*/ 	.word	0x00000028
        /*0248*/ 	.short	0x010a
        /*024a*/ 	.byte	0x3f
	.zero		1


	//   ....[28]....
        /*024c*/ 	.word	0x00006e40
        /*0250*/ 	.word	0x00000007
        /*0254*/ 	.word	0x00000000
        /*0258*/ 	.short	0x010a
        /*025a*/ 	.byte	0x3f
	.zero		1


	//   ....[29]....
        /*025c*/ 	.word	0x00006e90
        /*0260*/ 	.word	0x00000006
        /*0264*/ 	.word	0x00000000
        /*0268*/ 	.short	0x010a
        /*026a*/ 	.byte	0x3f
	.zero		1


	//   ....[30]....
        /*026c*/ 	.word	0x00006ee0
        /*0270*/ 	.word	0x00000007
        /*0274*/ 	.word	0x00000000
        /*0278*/ 	.short	0x010a
        /*027a*/ 	.byte	0x3f
	.zero		1


	//   ....[31]....
        /*027c*/ 	.word	0x00006f30
        /*0280*/ 	.word	0x00000006
        /*0284*/ 	.word	0x00000000
        /*0288*/ 	.short	0x010a
        /*028a*/ 	.byte	0x3f
	.zero		1


	//----- nvinfo : EIATTR_NUM_MBARRIERS
	.align		4
.L_35:
        /*028c*/ 	.byte	0x03, 0x38
        /*028e*/ 	.short	0x000c


	//----- nvinfo : EIATTR_EXIT_INSTR_OFFSETS
	.align		4
        /*0290*/ 	.byte	0x04, 0x1c
        /*0292*/ 	.short	(.L_37 - .L_36)


	//   ....[0]....
.L_36:
        /*0294*/ 	.word	0x000009f0


	//   ....[1]....
        /*0298*/ 	.word	0x00001200


	//   ....[2]....
        /*029c*/ 	.word	0x00005450


	//   ....[3]....
        /*02a0*/ 	.word	0x000059b0


	//   ....[4]....
        /*02a4*/ 	.word	0x00006c40


	//----- nvinfo : EIATTR_MAX_THREADS
	.align		4
.L_37:
        /*02a8*/ 	.byte	0x04, 0x05
        /*02aa*/ 	.short	(.L_39 - .L_38)
.L_38:
        /*02ac*/ 	.word	0x00000180
        /*02b0*/ 	.word	0x00000001
        /*02b4*/ 	.word	0x00000001


	//----- nvinfo : EIATTR_CRS_STACK_SIZE
	.align		4
.L_39:
        /*02b8*/ 	.byte	0x04, 0x1e
        /*02ba*/ 	.short	(.L_41 - .L_40)
.L_40:
        /*02bc*/ 	.word	0x00000000


	//----- nvinfo : EIATTR_CBANK_PARAM_SIZE
	.align		4
.L_41:
        /*02c0*/ 	.byte	0x03, 0x19
        /*02c2*/ 	.short	0x0470


	//----- nvinfo : EIATTR_PARAM_CBANK
	.align		4
        /*02c4*/ 	.byte	0x04, 0x0a
        /*02c6*/ 	.short	(.L_43 - .L_42)
	.align		4
.L_42:
        /*02c8*/ 	.word	index@(.nv.constant0._ZN7cutlass13device_kernelINS_4gemm6kernel13GemmUniversalIN4cute5tupleIJiiiiEEENS1_10collective13CollectiveMmaINS1_34MainloopSm90TmaGmmaWarpSpecializedILi5ENS5_IJNS4_1CILi2EEENSA_ILi1EEESC_EEENS1_35KernelTmaWarpSpecializedCooperativeEEENS5_IJNSA_ILi128EEENSA_ILi64EEESG_EEENS_10tfloat32_tENS5_IJlSC_lEEESJ_SK_NS4_8TiledMMAINS4_8MMA_AtomIJNS4_4SM904GMMA29MMA_64x64x8_F32TF32TF32_SS_TNILNSO_7ScaleInE1ELSQ_1EEEEEENS4_6LayoutISD_NS5_IJSC_NSA_ILi0EEESU_EEEEENS5_IJNS4_10UnderscoreESX_SX_EEEEENS4_13SM90_TMA_LOADENS4_14ComposedLayoutINS4_7SwizzleILi3ELi4ELi3EEENS4_18smem_ptr_flag_bitsILi32EEENST_INS5_IJNSA_ILi8EEENSA_ILi32EEEEEENS5_IJS17_SC_EEEEEEEvNS4_8identityENS4_23SM90_TMA_LOAD_MULTICASTES1B_vS1C_EENS_8epilogue10collective6detail29Sm90TmaWarpSpecializedAdapterINS1G_15DefaultEpilogueISJ_SK_SK_NS1F_6thread17LinearCombinationISJ_Li1EffLNS1K_9ScaleType4KindE0ELNS_15FloatRoundStyleE2ESJ_EENS1_15EpilogueDefaultEEEEEvvEEEEvNT_6ParamsE)
        /*02cc*/ 	.short	0x0210
        /*02ce*/ 	.short	0x0470


	//----- nvinfo : EIATTR_SW_WAR
	.align		4
.L_43:
        /*02d0*/ 	.byte	0x04, 0x36
        /*02d2*/ 	.short	(.L_45 - .L_44)
.L_44:
        /*02d4*/ 	.word	0x00000008
.L_45:


//--------------------- .nv.callgraph             --------------------------
	.section	.nv.callgraph,"",@"SHT_CUDA_CALLGRAPH"
	.align	4
	.sectionentsize	8
	.align		4
        /*0000*/ 	.word	0x00000000
	.align		4
        /*0004*/ 	.word	0xffffffff
	.align		4
        /*0008*/ 	.word	index@(_ZN7cutlass13device_kernelINS_4gemm6kernel13GemmUniversalIN4cute5tupleIJiiiiEEENS1_10collective13CollectiveMmaINS1_34MainloopSm90TmaGmmaWarpSpecializedILi5ENS5_IJNS4_1CILi2EEENSA_ILi1EEESC_EEENS1_35KernelTmaWarpSpecializedCooperativeEEENS5_IJNSA_ILi128EEENSA_ILi64EEESG_EEENS_10tfloat32_tENS5_IJlSC_lEEESJ_SK_NS4_8TiledMMAINS4_8MMA_AtomIJNS4_4SM904GMMA29MMA_64x64x8_F32TF32TF32_SS_TNILNSO_7ScaleInE1ELSQ_1EEEEEENS4_6LayoutISD_NS5_IJSC_NSA_ILi0EEESU_EEEEENS5_IJNS4_10UnderscoreESX_SX_EEEEENS4_13SM90_TMA_LOADENS4_14ComposedLayoutINS4_7SwizzleILi3ELi4ELi3EEENS4_18smem_ptr_flag_bitsILi32EEENST_INS5_IJNSA_ILi8EEENSA_ILi32EEEEEENS5_IJS17_SC_EEEEEEEvNS4_8identityENS4_23SM90_TMA_LOAD_MULTICASTES1B_vS1C_EENS_8epilogue10collective6detail29Sm90TmaWarpSpecializedAdapterINS1G_15DefaultEpilogueISJ_SK_SK_NS1F_6thread17LinearCombinationISJ_Li1EffLNS1K_9ScaleType4KindE0ELNS_15FloatRoundStyleE2ESJ_EENS1_15EpilogueDefaultEEEEEvvEEEEvNT_6ParamsE)
	.align		4
        /*000c*/ 	.word	index@(__assertfail)
	.align		4
        /*0010*/ 	.word	0x00000000
	.align		4
        /*0014*/ 	.word	0xfffffffe
	.align		4
        /*0018*/ 	.word	0x00000000
	.align		4
        /*001c*/ 	.word	0xfffffffd
	.align		4
        /*0020*/ 	.word	0x00000000
	.align		4
        /*0024*/ 	.word	0xfffffffc


//--------------------- .nv.constant4             --------------------------
	.section	.nv.constant4,"a",@progbits
	.align	8
	.align		8
.nv.constant4:
        /*0000*/ 	.dword	__assertfail
	.align		8
        /*0008*/ 	.dword	__unnamed_1
	.align		8
        /*0010*/ 	.dword	_ZN39_INTERNAL_dd0c383e_4_k_cu_ea684a77_71924cuda3std3__45__cpo5beginE
	.align		8
        /*0018*/ 	.dword	_ZN39_INTERNAL_dd0c383e_4_k_cu_ea684a77_71924cuda3std3__45__cpo3endE
	.align		8
        /*0020*/ 	.dword	_ZN39_INTERNAL_dd0c383e_4_k_cu_ea684a77_71924cuda3std3__45__cpo6cbeginE
	.align		8
        /*0028*/ 	.dword	_ZN39_INTERNAL_dd0c383e_4_k_cu_ea684a77_71924cuda3std3__45__cpo4cendE
	.align		8
        /*0030*/ 	.dword	_ZN39_INTERNAL_dd0c383e_4_k_cu_ea684a77_71924cuda3std3__441_GLOBAL__N__dd0c383e_4_k_cu_ea684a77_71926ignoreE
	.align		8
        /*0038*/ 	.dword	_ZN39_INTERNAL_dd0c383e_4_k_cu_ea684a77_71924cuda3std3__419piecewise_constructE
	.align		8
        /*0040*/ 	.dword	_ZN39_INTERNAL_dd0c383e_4_k_cu_ea684a77_71924cuda3std3__48in_placeE
	.align		8
        /*0048*/ 	.dword	_ZN39_INTERNAL_dd0c383e_4_k_cu_ea684a77_71924cuda3std6ranges3__45__cpo4swapE
	.align		8
        /*0050*/ 	.dword	_ZN39_INTERNAL_dd0c383e_4_k_cu_ea684a77_71924cuda3std6ranges3__45__cpo9iter_moveE
	.align		8
        /*0058*/ 	.dword	_ZN39_INTERNAL_dd0c383e_4_k_cu_ea684a77_71924cute7productE
	.align		8
        /*0060*/ 	.dword	_ZN39_INTERNAL_dd0c383e_4_k_cu_ea684a77_71924cute1_E
	.align		8
        /*0068*/ 	.dword	$str$22
	.align		8
        /*0070*/ 	.dword	$str$23


//--------------------- .text._ZN7cutlass13device_kernelINS_4gemm6kernel13GemmUniversalIN4cute5tupleIJiiiiEEENS1_10collective13CollectiveMmaINS1_34MainloopSm90TmaGmmaWarpSpecializedILi5ENS5_IJNS4_1CILi2EEENSA_ILi1EEESC_EEENS1_35KernelTmaWarpSpecializedCooperativeEEENS5_IJNSA_ILi128EEENSA_ILi64EEESG_EEENS_10tfloat32_tENS5_IJlSC_lEEESJ_SK_NS4_8TiledMMAINS4_8MMA_AtomIJNS4_4SM904GMMA29MMA_64x64x8_F32TF32TF32_SS_TNILNSO_7ScaleInE1ELSQ_1EEEEEENS4_6LayoutISD_NS5_IJSC_NSA_ILi0EEESU_EEEEENS5_IJNS4_10UnderscoreESX_SX_EEEEENS4_13SM90_TMA_LOADENS4_14ComposedLayoutINS4_7SwizzleILi3ELi4ELi3EEENS4_18smem_ptr_flag_bitsILi32EEENST_INS5_IJNSA_ILi8EEENSA_ILi32EEEEEENS5_IJS17_SC_EEEEEEEvNS4_8identityENS4_23SM90_TMA_LOAD_MULTICASTES1B_vS1C_EENS_8epilogue10collective6detail29Sm90TmaWarpSpecializedAdapterINS1G_15DefaultEpilogueISJ_SK_SK_NS1F_6thread17LinearCombinationISJ_Li1EffLNS1K_9ScaleType4KindE0ELNS_15FloatRoundStyleE2ESJ_EENS1_15EpilogueDefaultEEEEEvvEEEEvNT_6ParamsE --------------------------
	.section	.text._ZN7cutlass13device_kernelINS_4gemm6kernel13GemmUniversalIN4cute5tupleIJiiiiEEENS1_10collective13CollectiveMmaINS1_34MainloopSm90TmaGmmaWarpSpecializedILi5ENS5_IJNS4_1CILi2EEENSA_ILi1EEESC_EEENS1_35KernelTmaWarpSpecializedCooperativeEEENS5_IJNSA_ILi128EEENSA_ILi64EEESG_EEENS_10tfloat32_tENS5_IJlSC_lEEESJ_SK_NS4_8TiledMMAINS4_8MMA_AtomIJNS4_4SM904GMMA29MMA_64x64x8_F32TF32TF32_SS_TNILNSO_7ScaleInE1ELSQ_1EEEEEENS4_6LayoutISD_NS5_IJSC_NSA_ILi0EEESU_EEEEENS5_IJNS4_10UnderscoreESX_SX_EEEEENS4_13SM90_TMA_LOADENS4_14ComposedLayoutINS4_7SwizzleILi3ELi4ELi3EEENS4_18smem_ptr_flag_bitsILi32EEENST_INS5_IJNSA_ILi8EEENSA_ILi32EEEEEENS5_IJS17_SC_EEEEEEEvNS4_8identityENS4_23SM90_TMA_LOAD_MULTICASTES1B_vS1C_EENS_8epilogue10collective6detail29Sm90TmaWarpSpecializedAdapterINS1G_15DefaultEpilogueISJ_SK_SK_NS1F_6thread17LinearCombinationISJ_Li1EffLNS1K_9ScaleType4KindE0ELNS_15FloatRoundStyleE2ESJ_EENS1_15EpilogueDefaultEEEEEvvEEEEvNT_6ParamsE,"ax",@progbits
	.align	128
.text._ZN7cutlass13device_kernelINS_4gemm6kernel13GemmUniversalIN4cute5tupleIJiiiiEEENS1_10collective13CollectiveMmaINS1_34MainloopSm90TmaGmmaWarpSpecializedILi5ENS5_IJNS4_1CILi2EEENSA_ILi1EEESC_EEENS1_35KernelTmaWarpSpecializedCooperativeEEENS5_IJNSA_ILi128EEENSA_ILi64EEESG_EEENS_10tfloat32_tENS5_IJlSC_lEEESJ_SK_NS4_8TiledMMAINS4_8MMA_AtomIJNS4_4SM904GMMA29MMA_64x64x8_F32TF32TF32_SS_TNILNSO_7ScaleInE1ELSQ_1EEEEEENS4_6LayoutISD_NS5_IJSC_NSA_ILi0EEESU_EEEEENS5_IJNS4_10UnderscoreESX_SX_EEEEENS4_13SM90_TMA_LOADENS4_14ComposedLayoutINS4_7SwizzleILi3ELi4ELi3EEENS4_18smem_ptr_flag_bitsILi32EEENST_INS5_IJNSA_ILi8EEENSA_ILi32EEEEEENS5_IJS17_SC_EEEEEEEvNS4_8identityENS4_23SM90_TMA_LOAD_MULTICASTES1B_vS1C_EENS_8epilogue10collective6detail29Sm90TmaWarpSpecializedAdapterINS1G_15DefaultEpilogueISJ_SK_SK_NS1F_6thread17LinearCombinationISJ_Li1EffLNS1K_9ScaleType4KindE0ELNS_15FloatRoundStyleE2ESJ_EENS1_15EpilogueDefaultEEEEEvvEEEEvNT_6ParamsE:
        .type           _ZN7cutlass13device_kernelINS_4gemm6kernel13GemmUniversalIN4cute5tupleIJiiiiEEENS1_10collective13CollectiveMmaINS1_34MainloopSm90TmaGmmaWarpSpecializedILi5ENS5_IJNS4_1CILi2EEENSA_ILi1EEESC_EEENS1_35KernelTmaWarpSpecializedCooperativeEEENS5_IJNSA_ILi128EEENSA_ILi64EEESG_EEENS_10tfloat32_tENS5_IJlSC_lEEESJ_SK_NS4_8TiledMMAINS4_8MMA_AtomIJNS4_4SM904GMMA29MMA_64x64x8_F32TF32TF32_SS_TNILNSO_7ScaleInE1ELSQ_1EEEEEENS4_6LayoutISD_NS5_IJSC_NSA_ILi0EEESU_EEEEENS5_IJNS4_10UnderscoreESX_SX_EEEEENS4_13SM90_TMA_LOADENS4_14ComposedLayoutINS4_7SwizzleILi3ELi4ELi3EEENS4_18smem_ptr_flag_bitsILi32EEENST_INS5_IJNSA_ILi8EEENSA_ILi32EEEEEENS5_IJS17_SC_EEEEEEEvNS4_8identityENS4_23SM90_TMA_LOAD_MULTICASTES1B_vS1C_EENS_8epilogue10collective6detail29Sm90TmaWarpSpecializedAdapterINS1G_15DefaultEpilogueISJ_SK_SK_NS1F_6thread17LinearCombinationISJ_Li1EffLNS1K_9ScaleType4KindE0ELNS_15FloatRoundStyleE2ESJ_EENS1_15EpilogueDefaultEEEEEvvEEEEvNT_6ParamsE,@function
        .size           _ZN7cutlass13device_kernelINS_4gemm6kernel13GemmUniversalIN4cute5tupleIJiiiiEEENS1_10collective13CollectiveMmaINS1_34MainloopSm90TmaGmmaWarpSpecializedILi5ENS5_IJNS4_1CILi2EEENSA_ILi1EEESC_EEENS1_35KernelTmaWarpSpecializedCooperativeEEENS5_IJNSA_ILi128EEENSA_ILi64EEESG_EEENS_10tfloat32_tENS5_IJlSC_lEEESJ_SK_NS4_8TiledMMAINS4_8MMA_AtomIJNS4_4SM904GMMA29MMA_64x64x8_F32TF32TF32_SS_TNILNSO_7ScaleInE1ELSQ_1EEEEEENS4_6LayoutISD_NS5_IJSC_NSA_ILi0EEESU_EEEEENS5_IJNS4_10UnderscoreESX_SX_EEEEENS4_13SM90_TMA_LOADENS4_14ComposedLayoutINS4_7SwizzleILi3ELi4ELi3EEENS4_18smem_ptr_flag_bitsILi32EEENST_INS5_IJNSA_ILi8EEENSA_ILi32EEEEEENS5_IJS17_SC_EEEEEEEvNS4_8identityENS4_23SM90_TMA_LOAD_MULTICASTES1B_vS1C_EENS_8epilogue10collective6detail29Sm90TmaWarpSpecializedAdapterINS1G_15DefaultEpilogueISJ_SK_SK_NS1F_6thread17LinearCombinationISJ_Li1EffLNS1K_9ScaleType4KindE0ELNS_15FloatRoundStyleE2ESJ_EENS1_15EpilogueDefaultEEEEEvvEEEEvNT_6ParamsE,(.L_x_135 - _ZN7cutlass13device_kernelINS_4gemm6kernel13GemmUniversalIN4cute5tupleIJiiiiEEENS1_10collective13CollectiveMmaINS1_34MainloopSm90TmaGmmaWarpSpecializedILi5ENS5_IJNS4_1CILi2EEENSA_ILi1EEESC_EEENS1_35KernelTmaWarpSpecializedCooperativeEEENS5_IJNSA_ILi128EEENSA_ILi64EEESG_EEENS_10tfloat32_tENS5_IJlSC_lEEESJ_SK_NS4_8TiledMMAINS4_8MMA_AtomIJNS4_4SM904GMMA29MMA_64x64x8_F32TF32TF32_SS_TNILNSO_7ScaleInE1ELSQ_1EEEEEENS4_6LayoutISD_NS5_IJSC_NSA_ILi0EEESU_EEEEENS5_IJNS4_10UnderscoreESX_SX_EEEEENS4_13SM90_TMA_LOADENS4_14ComposedLayoutINS4_7SwizzleILi3ELi4ELi3EEENS4_18smem_ptr_flag_bitsILi32EEENST_INS5_IJNSA_ILi8EEENSA_ILi32EEEEEENS5_IJS17_SC_EEEEEEEvNS4_8identityENS4_23SM90_TMA_LOAD_MULTICASTES1B_vS1C_EENS_8epilogue10collective6detail29Sm90TmaWarpSpecializedAdapterINS1G_15DefaultEpilogueISJ_SK_SK_NS1F_6thread17LinearCombinationISJ_Li1EffLNS1K_9ScaleType4KindE0ELNS_15FloatRoundStyleE2ESJ_EENS1_15EpilogueDefaultEEEEEvvEEEEvNT_6ParamsE)
        .other          _ZN7cutlass13device_kernelINS_4gemm6kernel13GemmUniversalIN4cute5tupleIJiiiiEEENS1_10collective13CollectiveMmaINS1_34MainloopSm90TmaGmmaWarpSpecializedILi5ENS5_IJNS4_1CILi2EEENSA_ILi1EEESC_EEENS1_35KernelTmaWarpSpecializedCooperativeEEENS5_IJNSA_ILi128EEENSA_ILi64EEESG_EEENS_10tfloat32_tENS5_IJlSC_lEEESJ_SK_NS4_8TiledMMAINS4_8MMA_AtomIJNS4_4SM904GMMA29MMA_64x64x8_F32TF32TF32_SS_TNILNSO_7ScaleInE1ELSQ_1EEEEEENS4_6LayoutISD_NS5_IJSC_NSA_ILi0EEESU_EEEEENS5_IJNS4_10UnderscoreESX_SX_EEEEENS4_13SM90_TMA_LOADENS4_14ComposedLayoutINS4_7SwizzleILi3ELi4ELi3EEENS4_18smem_ptr_flag_bitsILi32EEENST_INS5_IJNSA_ILi8EEENSA_ILi32EEEEEENS5_IJS17_SC_EEEEEEEvNS4_8identityENS4_23SM90_TMA_LOAD_MULTICASTES1B_vS1C_EENS_8epilogue10collective6detail29Sm90TmaWarpSpecializedAdapterINS1G_15DefaultEpilogueISJ_SK_SK_NS1F_6thread17LinearCombinationISJ_Li1EffLNS1K_9ScaleType4KindE0ELNS_15FloatRoundStyleE2ESJ_EENS1_15EpilogueDefaultEEEEEvvEEEEvNT_6ParamsE,@"STO_CUDA_ENTRY STV_DEFAULT"
_ZN7cutlass13device_kernelINS_4gemm6kernel13GemmUniversalIN4cute5tupleIJiiiiEEENS1_10collective13CollectiveMmaINS1_34MainloopSm90TmaGmmaWarpSpecializedILi5ENS5_IJNS4_1CILi2EEENSA_ILi1EEESC_EEENS1_35KernelTmaWarpSpecializedCooperativeEEENS5_IJNSA_ILi128EEENSA_ILi64EEESG_EEENS_10tfloat32_tENS5_IJlSC_lEEESJ_SK_NS4_8TiledMMAINS4_8MMA_AtomIJNS4_4SM904GMMA29MMA_64x64x8_F32TF32TF32_SS_TNILNSO_7ScaleInE1ELSQ_1EEEEEENS4_6LayoutISD_NS5_IJSC_NSA_ILi0EEESU_EEEEENS5_IJNS4_10UnderscoreESX_SX_EEEEENS4_13SM90_TMA_LOADENS4_14ComposedLayoutINS4_7SwizzleILi3ELi4ELi3EEENS4_18smem_ptr_flag_bitsILi32EEENST_INS5_IJNSA_ILi8EEENSA_ILi32EEEEEENS5_IJS17_SC_EEEEEEEvNS4_8identityENS4_23SM90_TMA_LOAD_MULTICASTES1B_vS1C_EENS_8epilogue10collective6detail29Sm90TmaWarpSpecializedAdapterINS1G_15DefaultEpilogueISJ_SK_SK_NS1F_6thread17LinearCombinationISJ_Li1EffLNS1K_9ScaleType4KindE0ELNS_15FloatRoundStyleE2ESJ_EENS1_15EpilogueDefaultEEEEEvvEEEEvNT_6ParamsE:
[----:B------:R-:W0:Y:S01]  /*0000*/  LDC R1, c[0x0][0x28] ;  /* 0x00000a00ff017b82 */ /* 0x000e220000000800 */
[----:B------:R-:W1:Y:S01]  /*0010*/  S2R R63, SR_TID.X ;  /* 0x00000000003f7919 */ /* 0x000e620000002100 */
[----:B------:R-:W-:Y:S01]  /*0020*/  ELECT P0, URZ, PT ;  /* 0x00000000003f782f */ /* 0x000fe20003800000 */
[----:B------:R-:W-:Y:S01]  /*0030*/  BSSY B0, `(.L_x_0) ;  /* 0x000000f000007945 */ /* 0x000fe20003800000 */
[--C-:B-1----:R-:W-:Y:S02]  /*0040*/  SHF.R.U32.HI R0, RZ, 0x5, R63.reuse ;  /* 0x00000005ff007819 */ /* 0x102fe4000001163f */
[----:B------:R-:W-:-:S03]  /*0050*/  SHF.R.U32.HI R7, RZ, 0x7, R63 ;  /* 0x00000007ff077819 */ /* 0x000fc6000001163f */
[----:B------:R-:W1:Y:S04]  /*0060*/  SHFL.IDX PT, R3, R0, RZ, 0x1f ;  /* 0x00001fff00037589 */ /* 0x000e6800000e0000 */
[----:B------:R2:W3:Y:S01]  /*0070*/  SHFL.IDX PT, R2, R7, RZ, 0x1f ;  /* 0x00001fff07027589 */ /* 0x0004e200000e0000 */
[----:B-1----:R-:W-:-:S13]  /*0080*/  ISETP.NE.OR P0, PT, R3, RZ, !P0 ;  /* 0x000000ff0300720c */ /* 0x002fda0004705670 */
[----:B0-23--:R-:W-:Y:S05]  /*0090*/  @P0 BRA `(.L_x_1) ;  /* 0x0000000000200947 */ /* 0x00dfea0003800000 */
[----:B------:R-:W-:Y:S02]  /*00a0*/  ULDC.64 UR4, c[0x0][0x198] ;  /* 0x0000660000047ab9 */ /* 0x000fe40000000a00 */
[----:B------:R-:W-:Y:S02]  /*00b0*/  UIADD3 UR6, UP0, UR4, 0xf0, URZ ;  /* 0x000000f004067890 */ /* 0x000fe4000ff1e03f */
[----:B------:R-:W-:Y:S02]  /*00c0*/  UIADD3 UR4, UP1, UR4, 0x1f0, URZ ;  /* 0x000001f004047890 */ /* 0x000fe4000ff3e03f */
[----:B------:R-:W-:Y:S02]  /*00d0*/  UIADD3.X UR7, URZ, UR5, URZ, UP0, !UPT ;  /* 0x000000053f077290 */ /* 0x000fe400087fe43f */
[----:B------:R-:W-:-:S07]  /*00e0*/  UIADD3.X UR5, URZ, UR5, URZ, UP1, !UPT ;  /* 0x000000053f057290 */ /* 0x000fce0008ffe43f */
[----:B------:R0:W-:Y:S02]  /*00f0*/  UTMACCTL.PF [UR6] ;  /* 0x00000000060079b9 */ /* 0x0001e40008040000 */
[----:B------:R0:W-:Y:S02]  /*0100*/  UTMACCTL.PF [UR4] ;  /* 0x00000000040079b9 */ /* 0x0001e40008040000 */
[----:B0-----:R-:W-:Y:S01]  /*0110*/  NOP ;  /* 0x0000000000007918 */ /* 0x001fe20000000000 */
.L_x_1:
[----:B------:R-:W-:Y:S05]  /*0120*/  BSYNC B0 ;  /* 0x0000000000007941 */ /* 0x000fea0003800000 */
.L_x_0:
[----:B------:R-:W0:Y:S02]  /*0130*/  SHFL.IDX PT, R5, R0, RZ, 0x1f ;  /* 0x00001fff00057589 */ /* 0x000e2400000e0000 */
[----:B0-----:R-:W-:-:S13]  /*0140*/  ISETP.NE.AND P0, PT, R5, RZ, PT ;  /* 0x000000ff0500720c */ /* 0x001fda0003f05270 */
[----:B------:R-:W-:Y:S05]  /*0150*/  @P0 BRA `(.L_x_2) ;  /* 0x0000000000600947 */ /* 0x000fea0003800000 */
[----:B------:R-:W0:Y:S01]  /*0160*/  S2UR UR8, SR_CgaCtaId ;  /* 0x00000000000879c3 */ /* 0x000e220000008800 */
[----:B------:R-:W-:Y:S01]  /*0170*/  UMOV UR4, 0x400 ;  /* 0x0000040000047882 */ /* 0x000fe20000000000 */
[----:B------:R-:W-:Y:S01]  /*0180*/  UMOV UR5, 0x1 ;  /* 0x0000000100057882 */ /* 0x000fe20000000000 */
[----:B------:R-:W-:Y:S01]  /*0190*/  UMOV UR6, 0x4 ;  /* 0x0000000400067882 */ /* 0x000fe20000000000 */
[----:B------:R-:W-:Y:S01]  /*01a0*/  ELECT P0, URZ, PT ;  /* 0x00000000003f782f */ /* 0x000fe20003800000 */
[----:B------:R-:W-:-:S04]  /*01b0*/  UIADD3 UR6, -UR6, 0x100000, URZ ;  /* 0x0010000006067890 */ /* 0x000fc8000fffe13f */
[----:B------:R-:W-:Y:S02]  /*01c0*/  USHF.L.U32 UR7, UR6, 0xb, URZ ;  /* 0x0000000b06077899 */ /* 0x000fe4000800063f */
[----:B------:R-:W-:Y:S02]  /*01d0*/  USHF.L.U32 UR6, UR6, 0x1, URZ ;  /* 0x0000000106067899 */ /* 0x000fe4000800063f */
[----:B0-----:R-:W-:Y:S02]  /*01e0*/  ULEA UR8, UR8, UR4, 0x18 ;  /* 0x0000000408087291 */ /* 0x001fe4000f8ec03f */
[----:B------:R-:W-:-:S04]  /*01f0*/  UIADD3 UR4, -UR5, 0x100000, URZ ;  /* 0x0010000005047890 */ /* 0x000fc8000fffe13f */
[----:B------:R-:W-:Y:S02]  /*0200*/  USHF.L.U32 UR5, UR4, 0xb, URZ ;  /* 0x0000000b04057899 */ /* 0x000fe4000800063f */
[----:B------:R-:W-:Y:S01]  /*0210*/  USHF.L.U32 UR4, UR4, 0x1, URZ ;  /* 0x0000000104047899 */ /* 0x000fe2000800063f */
[----:B------:R-:W0:Y:S11]  /*0220*/  FENCE.VIEW.ASYNC.S ;  /* 0x00000000000073c6 */ /* 0x000e360000000000 */
[----:B0-----:R0:W1:Y:S01]  /*0230*/  SYNCS.EXCH.64 URZ, [UR8], UR4 ;  /* 0x00000004083f75b2 */ /* 0x0010620008000100 */
[----:B------:R0:W2:Y:S01]  /*0240*/  SYNCS.EXCH.64 URZ, [UR8+0x28], UR6 ;  /* 0x00002806083f75b2 */ /* 0x0000a20008000100 */
[----:B------:R0:W3:Y:S01]  /*0250*/  SYNCS.EXCH.64 URZ, [UR8+0x8], UR4 ;  /* 0x00000804083f75b2 */ /* 0x0000e20008000100 */
[----:B------:R0:W4:Y:S01]  /*0260*/  SYNCS.EXCH.64 URZ, [UR8+0x30], UR6 ;  /* 0x00003006083f75b2 */ /* 0x0001220008000100 */
[----:B------:R0:W0:Y:S01]  /*0270*/  SYNCS.EXCH.64 URZ, [UR8+0x10], UR4 ;  /* 0x00001004083f75b2 */ /* 0x0000220008000100 */
[----:B------:R0:W0:Y:S01]  /*0280*/  SYNCS.EXCH.64 URZ, [UR8+0x38], UR6 ;  /* 0x00003806083f75b2 */ /* 0x0000220008000100 */
[----:B------:R0:W0:Y:S01]  /*0290*/  SYNCS.EXCH.64 URZ, [UR8+0x18], UR4 ;  /* 0x00001804083f75b2 */ /* 0x0000220008000100 */
[----:B------:R0:W0:Y:S01]  /*02a0*/  SYNCS.EXCH.64 URZ, [UR8+0x40], UR6 ;  /* 0x00004006083f75b2 */ /* 0x0000220008000100 */
[----:B------:R0:W0:Y:S01]  /*02b0*/  SYNCS.EXCH.64 URZ, [UR8+0x20], UR4 ;  /* 0x00002004083f75b2 */ /* 0x0000220008000100 */
[----:B------:R0:W0:Y:S01]  /*02c0*/  SYNCS.EXCH.64 URZ, [UR8+0x48], UR6 ;  /* 0x00004806083f75b2 */ /* 0x0000220008000100 */
[----:B------:R-:W-:Y:S01]  /*02d0*/  NOP ;  /* 0x0000000000007918 */ /* 0x000fe20000000000 */
.L_x_2:
[----:B------:R-:W-:Y:S01]  /*02e0*/  SHF.R.S32.HI R4, RZ, 0x1f, R63 ;  /* 0x0000001fff047819 */ /* 0x000fe2000001143f */
[----:B------:R-:W5:Y:S01]  /*02f0*/  SHFL.IDX PT, R0, R0, RZ, 0x1f ;  /* 0x00001fff00007589 */ /* 0x000f6200000e0000 */
[----:B0-----:R-:W0:Y:S01]  /*0300*/  S2UR UR8, SR_CTAID.X ;  /* 0x00000000000879c3 */ /* 0x001e220000002500 */
[----:B------:R-:W-:Y:S02]  /*0310*/  ELECT P0, URZ, PT ;  /* 0x00000000003f782f */ /* 0x000fe40003800000 */
[----:B------:R-:W-:Y:S01]  /*0320*/  LEA.HI R4, R4, R63, RZ, 0x7 ;  /* 0x0000003f04047211 */ /* 0x000fe200078f38ff */
[----:B------:R-:W-:Y:S01]  /*0330*/  ULDC UR4, c[0x0][0x150] ;  /* 0x0000540000047ab9 */ /* 0x000fe20000000800 */
[----:B------:R-:W-:Y:S01]  /*0340*/  SHF.R.S32.HI R6, RZ, 0x1f, R5 ;  /* 0x0000001fff067819 */ /* 0x000fe20000011405 */
[----:B------:R-:W-:Y:S01]  /*0350*/  NOP ;  /* 0x0000000000007918 */ /* 0x000fe20000000000 */
[----:B------:R-:W-:Y:S01]  /*0360*/  LOP3.LUT R4, R4, 0xffffff80, RZ, 0xc0, !PT ;  /* 0xffffff8004047812 */ /* 0x000fe200078ec0ff */
[----:B------:R-:W-:Y:S01]  /*0370*/  NOP ;  /* 0x0000000000007918 */ /* 0x000fe20000000000 */
[----:B------:R-:W-:Y:S01]  /*0380*/  LEA.HI R6, R6, R5, RZ, 0x2 ;  /* 0x0000000506067211 */ /* 0x000fe200078f10ff */
[----:B------:R-:W1:Y:S01]  /*0390*/  LDC R11, c[0x0][0x144] ;  /* 0x00005100ff0b7b82 */ /* 0x000e620000000800 */
[----:B------:R-:W-:Y:S01]  /*03a0*/  IMAD.MOV.U32 R22, RZ, RZ, 0x1 ;  /* 0x00000001ff167424 */ /* 0x000fe200078e00ff */
[----:B------:R-:W-:Y:S01]  /*03b0*/  ISETP.NE.AND P3, PT, R2, RZ, PT ;  /* 0x000000ff0200720c */ /* 0x000fe20003f65270 */
[----:B------:R-:W-:Y:S01]  /*03c0*/  IMAD.IADD R8, R63, 0x1, -R4 ;  /* 0x000000013f087824 */ /* 0x000fe200078e0a04 */
[----:B------:R-:W-:Y:S01]  /*03d0*/  LOP3.LUT R6, R6, 0x3ffffffc, RZ, 0xc0, !PT ;  /* 0x3ffffffc06067812 */ /* 0x000fe200078ec0ff */
[----:B------:R-:W2:Y:S03]  /*03e0*/  S2R R4, SR_CTAID.Y ;  /* 0x0000000000047919 */ /* 0x000ea60000002600 */
[----:B------:R-:W-:Y:S01]  /*03f0*/  SHF.R.S32.HI R9, RZ, 0x1f, R8 ;  /* 0x0000001fff097819 */ /* 0x000fe20000011408 */
[----:B------:R-:W-:Y:S01]  /*0400*/  IMAD.IADD R6, R5, 0x1, -R6 ;  /* 0x0000000105067824 */ /* 0x000fe200078e0a06 */
[----:B------:R-:W3:Y:S02]  /*0410*/  LDC R13, c[0x0][0x140] ;  /* 0x00005000ff0d7b82 */ /* 0x000ee40000000800 */
[----:B------:R-:W-:-:S02]  /*0420*/  LEA.HI R9, R9, R8, RZ, 0x3 ;  /* 0x0000000809097211 */ /* 0x000fc400078f18ff */
[----:B-----5:R-:W-:Y:S02]  /*0430*/  ISETP.NE.OR P0, PT, R0, RZ, !P0 ;  /* 0x000000ff0000720c */ /* 0x020fe40004705670 */
[--C-:B------:R-:W-:Y:S02]  /*0440*/  SHF.R.S32.HI R0, RZ, 0x3, R9.reuse ;  /* 0x00000003ff007819 */ /* 0x100fe40000011409 */
[----:B0-----:R-:W-:Y:S02]  /*0450*/  I2FP.F32.U32 R10, UR8 ;  /* 0x00000008000a7c45 */ /* 0x001fe40008201000 */
[----:B------:R-:W-:-:S03]  /*0460*/  SHF.R.S32.HI R9, RZ, 0x1f, R9 ;  /* 0x0000001fff097819 */ /* 0x000fc60000011409 */
[----:B------:R-:W-:Y:S01]  /*0470*/  FMUL R10, R10, UR4 ;  /* 0x000000040a0a7c20 */ /* 0x000fe20008400000 */
[----:B------:R-:W-:Y:S01]  /*0480*/  LEA.HI R9, R9, R0, RZ, 0x2 ;  /* 0x0000000009097211 */ /* 0x000fe200078f10ff */
[----:B------:R-:W-:Y:S02]  /*0490*/  ULDC UR4, c[0x0][0x154] ;  /* 0x0000550000047ab9 */ /* 0x000fe40000000800 */
[----:B------:R-:W-:Y:S01]  /*04a0*/  VOTEU.ALL UP0, P0 ;  /* 0x00000000003f7886 */ /* 0x000fe20000000000 */
[----:B------:R-:W-:Y:S01]  /*04b0*/  LOP3.LUT R9, R9, 0xfffffffc, RZ, 0xc0, !PT ;  /* 0xfffffffc09097812 */ /* 0x000fe200078ec0ff */
[----:B------:R-:W0:Y:S01]  /*04c0*/  F2I.U32.TRUNC.NTZ R10, R10 ;  /* 0x0000000a000a7305 */ /* 0x000e22000020f000 */
[----:B------:R-:W-:Y:S02]  /*04d0*/  VOTEU.ALL UP1, P0 ;  /* 0x00000000003f7886 */ /* 0x000fe40000020000 */
[----:B------:R-:W5:Y:S01]  /*04e0*/  @!UP0 S2UR UR7, SR_CgaCtaId ;  /* 0x00000000000789c3 */ /* 0x000f620000008800 */
[----:B------:R-:W-:Y:S01]  /*04f0*/  IMAD.IADD R9, R0, 0x1, -R9 ;  /* 0x0000000100097824 */ /* 0x000fe200078e0a09 */
[----:B------:R-:W-:Y:S01]  /*0500*/  SHF.R.S32.HI R0, RZ, 0x1f, R3 ;  /* 0x0000001fff007819 */ /* 0x000fe20000011403 */
[----:B------:R-:W-:Y:S01]  /*0510*/  @!UP0 UMOV UR6, 0x400 ;  /* 0x0000040000068882 */ /* 0x000fe20000000000 */
[----:B---3--:R-:W-:Y:S01]  /*0520*/  ISETP.EQ.U32.AND P2, PT, R13, 0x1, PT ;  /* 0x000000010d00780c */ /* 0x008fe20003f42070 */
[----:B------:R-:W-:Y:S01]  /*0530*/  IMAD R19, R6, 0x4, R9 ;  /* 0x0000000406137824 */ /* 0x000fe200078e0209 */
[----:B--2---:R-:W-:-:S02]  /*0540*/  I2FP.F32.U32 R12, R4 ;  /* 0x00000004000c7245 */ /* 0x004fc40000201000 */
[----:B------:R-:W2:Y:S01]  /*0550*/  LDC R9, c[0x0][0x148] ;  /* 0x00005200ff097b82 */ /* 0x000ea20000000800 */
[----:B------:R-:W-:Y:S02]  /*0560*/  LEA.HI R0, R0, R3, RZ, 0x2 ;  /* 0x0000000300007211 */ /* 0x000fe400078f10ff */
[----:B------:R-:W-:Y:S01]  /*0570*/  LEA.HI R6, R19, R19, RZ, 0x1 ;  /* 0x0000001313067211 */ /* 0x000fe200078f08ff */
[----:B0-----:R-:W-:Y:S02]  /*0580*/  IMAD.MOV R14, RZ, RZ, -R10 ;  /* 0x000000ffff0e7224 */ /* 0x001fe400078e0a0a */
[----:B------:R-:W-:Y:S01]  /*0590*/  FMUL R12, R12, UR4 ;  /* 0x000000040c0c7c20 */ /* 0x000fe20008400000 */
[----:B------:R-:W-:Y:S01]  /*05a0*/  LOP3.LUT R0, R0, 0xfffffffc, RZ, 0xc0, !PT ;  /* 0xfffffffc00007812 */ /* 0x000fe200078ec0ff */
[----:B------:R-:W-:Y:S01]  /*05b0*/  UMOV UR4, 0x20 ;  /* 0x0000002000047882 */ /* 0x000fe20000000000 */
[----:B------:R-:W-:Y:S01]  /*05c0*/  LOP3.LUT R10, R6, 0xfffffffe, RZ, 0xc0, !PT ;  /* 0xfffffffe060a7812 */ /* 0x000fe200078ec0ff */
[----:B-1----:R-:W-:Y:S01]  /*05d0*/  IMAD R6, R11, R14, UR8 ;  /* 0x000000080b067e24 */ /* 0x002fe2000f8e020e */
[----:B------:R-:W-:-:S04]  /*05e0*/  @!UP0 UIADD3 UR4, -UR4, 0x100000, URZ ;  /* 0x0010000004048890 */ /* 0x000fc8000fffe13f */
[----:B------:R-:W-:Y:S02]  /*05f0*/  @!UP0 USHF.L.U32 UR5, UR4, 0xb, URZ ;  /* 0x0000000b04058899 */ /* 0x000fe4000800063f */
[----:B------:R-:W-:Y:S01]  /*0600*/  @!UP0 USHF.L.U32 UR4, UR4, 0x1, URZ ;  /* 0x0000000104048899 */ /* 0x000fe2000800063f */
[----:B------:R-:W0:Y:S01]  /*0610*/  F2I.U32.TRUNC.NTZ R12, R12 ;  /* 0x0000000c000c7305 */ /* 0x000e22000020f000 */
[----:B------:R-:W-:Y:S02]  /*0620*/  IMAD.IADD R3, R3, 0x1, -R0 ;  /* 0x0000000103037824 */ /* 0x000fe400078e0a00 */
[C---:B------:R-:W-:Y:S02]  /*0630*/  IMAD.IADD R11, R19.reuse, 0x1, -R10 ;  /* 0x00000001130b7824 */ /* 0x040fe400078e0a0a */
[----:B------:R-:W-:Y:S01]  /*0640*/  IMAD.SHL.U32 R10, R19, 0x4, RZ ;  /* 0x00000004130a7824 */ /* 0x000fe200078e00ff */
[----:B-----5:R-:W-:Y:S01]  /*0650*/  @!UP0 ULEA UR6, UR7, UR6, 0x18 ;  /* 0x0000000607068291 */ /* 0x020fe2000f8ec03f */
[----:B------:R-:W-:Y:S01]  /*0660*/  ISETP.NE.AND P1, PT, R3, 0x3, PT ;  /* 0x000000030300780c */ /* 0x000fe20003f25270 */
[----:B------:R-:W-:Y:S01]  /*0670*/  VOTEU.ALL UP0, P0 ;  /* 0x00000000003f7886 */ /* 0x000fe20000000000 */
[----:B------:R-:W-:-:S02]  /*0680*/  ISETP.NE.AND P4, PT, R11, R6, PT ;  /* 0x000000060b00720c */ /* 0x000fc40003f85270 */
[----:B------:R-:W-:Y:S02]  /*0690*/  LOP3.LUT R19, R19, 0xc, R10, 0x78, !PT ;  /* 0x0000000c13137812 */ /* 0x000fe400078e780a */
[----:B------:R-:W-:Y:S01]  /*06a0*/  LOP3.LUT P0, RZ, R8, 0x7, RZ, 0xc0, !PT ;  /* 0x0000000708ff7812 */ /* 0x000fe2000780c0ff */
[C---:B------:R-:W-:Y:S01]  /*06b0*/  VIADD R8, R2.reuse, 0xffffffff ;  /* 0xffffffff02087836 */ /* 0x040fe20000000000 */
[----:B------:R-:W-:Y:S01]  /*06c0*/  ISETP.EQ.OR P1, PT, R3, RZ, !P1 ;  /* 0x000000ff0300720c */ /* 0x000fe20004f22670 */
[----:B0-----:R-:W-:Y:S01]  /*06d0*/  IMAD.MOV R23, RZ, RZ, -R12 ;  /* 0x000000ffff177224 */ /* 0x001fe200078e0a0c */
[----:B------:R-:W-:Y:S01]  /*06e0*/  ISETP.LT.U32.AND P0, PT, R19, 0x2, !P0 ;  /* 0x000000021300780c */ /* 0x000fe20004701070 */
[----:B------:R-:W0:Y:S02]  /*06f0*/  FENCE.VIEW.ASYNC.S ;  /* 0x00000000000073c6 */ /* 0x000e240000000000 */
[----:B0-----:R0:W1:Y:S01]  /*0700*/  @!UP0 SYNCS.EXCH.64 URZ, [UR6+0x60], UR4 ;  /* 0x00006004063f85b2 */ /* 0x0010620008000100 */
[----:B------:R-:W-:Y:S01]  /*0710*/  ISETP.EQ.AND P1, PT, R2, RZ, P1 ;  /* 0x000000ff0200720c */ /* 0x000fe20000f22270 */
[----:B--2---:R-:W-:Y:S01]  /*0720*/  IMAD R11, R9, R23, R4 ;  /* 0x00000017090b7224 */ /* 0x004fe200078e0204 */
[----:B------:R-:W-:-:S02]  /*0730*/  ISETP.GE.U32.AND P6, PT, R8, 0x2, PT ;  /* 0x000000020800780c */ /* 0x000fc40003fc6070 */
[----:B------:R-:W-:Y:S02]  /*0740*/  @P4 LEA.HI R0, R19, R19, RZ, 0x1 ;  /* 0x0000001313004211 */ /* 0x000fe400078f08ff */
[----:B------:R-:W-:Y:S02]  /*0750*/  SEL R18, RZ, 0x1, !P1 ;  /* 0x00000001ff127807 */ /* 0x000fe40004800000 */
[----:B------:R-:W-:Y:S02]  /*0760*/  @P4 SHF.R.S32.HI R0, RZ, 0x1, R0 ;  /* 0x00000001ff004819 */ /* 0x000fe40000011400 */
[----:B------:R-:W-:Y:S02]  /*0770*/  SEL R18, R18, 0x2, P6 ;  /* 0x0000000212127807 */ /* 0x000fe40003000000 */
[----:B------:R-:W-:Y:S02]  /*0780*/  @P4 ISETP.NE.AND P5, PT, R0, R11, PT ;  /* 0x0000000b0000420c */ /* 0x000fe40003fa5270 */
[----:B------:R-:W-:Y:S01]  /*0790*/  SEL R11, RZ, 0x1, !P0 ;  /* 0x00000001ff0b7807 */ /* 0x000fe20004000000 */
[----:B------:R0:W2:Y:S01]  /*07a0*/  @!UP1 SYNCS.EXCH.64 URZ, [UR6+0x68], UR4 ;  /* 0x00006804063f95b2 */ /* 0x0000a20008000100 */
[----:B------:R-:W-:Y:S01]  /*07b0*/  @P4 SEL R22, RZ, 0x1, P5 ;  /* 0x00000001ff164807 */ /* 0x000fe20002800000 */
[----:B------:R-:W-:Y:S01]  /*07c0*/  NOP ;  /* 0x0000000000007918 */ /* 0x000fe20000000000 */
[----:B------:R-:W-:-:S02]  /*07d0*/  LOP3.LUT R0, R63, 0x7f, RZ, 0xc0, !PT ;  /* 0x0000007f3f007812 */ /* 0x000fc400078ec0ff */
[----:B------:R-:W-:Y:S01]  /*07e0*/  LOP3.LUT R22, R22, R11, RZ, 0xc0, !PT ;  /* 0x0000000b16167212 */ /* 0x000fe200078ec0ff */
[----:B01----:R-:W-:Y:S06]  /*07f0*/  @!P2 BRA `(.L_x_3) ;  /* 0x000000000008a947 */ /* 0x003fec0003800000 */
[----:B--2-4-:R-:W-:Y:S01]  /*0800*/  UCGABAR_ARV ;  /* 0x00000000000079c7 */ /* 0x014fe20008000000 */
[----:B------:R-:W-:Y:S05]  /*0810*/  BRA `(.L_x_4) ;  /* 0x0000000000047947 */ /* 0x000fea0003800000 */
.L_x_3:
[----:B--2-4-:R-:W-:Y:S01]  /*0820*/  NOP ;  /* 0x0000000000007918 */ /* 0x014fe20000000000 */
.L_x_4:
[----:B------:R-:W0:Y:S01]  /*0830*/  LDC R2, c[0x0][0x65c] ;  /* 0x00019700ff027b82 */ /* 0x000e220000000800 */
[----:B------:R-:W-:Y:S02]  /*0840*/  IMAD.U32 R10, RZ, RZ, UR8 ;  /* 0x00000008ff0a7e24 */ /* 0x000fe4000f8e00ff */
[----:B------:R-:W-:Y:S01]  /*0850*/  IMAD.MOV.U32 R11, RZ, RZ, RZ ;  /* 0x000000ffff0b7224 */ /* 0x000fe200078e00ff */
[----:B0-----:R-:W-:-:S04]  /*0860*/  ISETP.NE.AND P1, PT, R2, 0x1, PT ;  /* 0x000000010200780c */ /* 0x001fc80003f25270 */
[----:B------:R-:W-:-:S09]  /*0870*/  P2R R5, PR, RZ, 0x2 ;  /* 0x00000002ff057803 */ /* 0x000fd20000000000 */
[----:B------:R-:W0:Y:S01]  /*0880*/  @P1 LDC R17, c[0x0][0x10] ;  /* 0x00000400ff111b82 */ /* 0x000e220000000800 */
[----:B------:R-:W-:Y:S02]  /*0890*/  @P1 IMAD.MOV.U32 R5, RZ, RZ, RZ ;  /* 0x000000ffff051224 */ /* 0x000fe400078e00ff */
[----:B------:R-:W-:-:S05]  /*08a0*/  @P1 IMAD.MOV.U32 R15, RZ, RZ, RZ ;  /* 0x000000ffff0f1224 */ /* 0x000fca00078e00ff */
[----:B------:R-:W1:Y:S01]  /*08b0*/  @!P1 LDC R13, c[0x0][0xc] ;  /* 0x00000300ff0d9b82 */ /* 0x000e620000000800 */
[----:B------:R-:W-:Y:S01]  /*08c0*/  ULDC UR4, c[0x0][0xc] ;  /* 0x0000030000047ab9 */ /* 0x000fe20000000800 */
[----:B------:R-:W-:Y:S01]  /*08d0*/  ULDC UR5, c[0x0][0x10] ;  /* 0x0000040000057ab9 */ /* 0x000fe20000000800 */
[----:B------:R-:W-:Y:S01]  /*08e0*/  ULDC UR6, c[0x0][0x14] ;  /* 0x0000050000067ab9 */ /* 0x000fe20000000800 */
[----:B------:R-:W-:-:S04]  /*08f0*/  UIMAD.WIDE.U32 UR4, UR4, UR5, URZ ;  /* 0x00000005040472a5 */ /* 0x000fc8000f8e003f */
[----:B------:R-:W-:Y:S02]  /*0900*/  UIMAD.WIDE.U32 UR38, UR4, UR6, URZ ;  /* 0x00000006042672a5 */ /* 0x000fe4000f8e003f */
[----:B------:R-:W-:-:S04]  /*0910*/  UIMAD UR37, UR5, UR6, URZ ;  /* 0x00000006052572a4 */ /* 0x000fc8000f8e023f */
[----:B------:R-:W-:Y:S01]  /*0920*/  UIADD3 UR37, UR39, UR37, URZ ;  /* 0x0000002527257290 */ /* 0x000fe2000fffe03f */
[----:B0-----:R-:W-:-:S04]  /*0930*/  @P1 IMAD.WIDE.U32 R16, R17, UR8, R4 ;  /* 0x0000000811101c25 */ /* 0x001fc8000f8e0004 */
[----:B------:R-:W-:Y:S02]  /*0940*/  @P1 IMAD.IADD R17, R17, 0x1, R15 ;  /* 0x0000000111111824 */ /* 0x000fe400078e020f */
[----:B-1----:R-:W-:-:S04]  /*0950*/  @!P1 IMAD.WIDE.U32 R10, R4, R13, R10 ;  /* 0x0000000d040a9225 */ /* 0x002fc800078e000a */
[----:B------:R-:W-:Y:S02]  /*0960*/  @!P1 IMAD.MOV.U32 R16, RZ, RZ, R10 ;  /* 0x000000ffff109224 */ /* 0x000fe400078e000a */
[----:B------:R-:W-:Y:S01]  /*0970*/  @!P1 IMAD.MOV.U32 R17, RZ, RZ, R11 ;  /* 0x000000ffff119224 */ /* 0x000fe200078e000b */
[----:B------:R-:W-:Y:S06]  /*0980*/  @!P2 BRA `(.L_x_5) ;  /* 0x00000000000ca947 */ /* 0x000fec0003800000 */
[----:B------:R-:W-:Y:S01]  /*0990*/  UCGABAR_WAIT ;  /* 0x0000000000007dc7 */ /* 0x000fe20008000000 */
[----:B------:R-:W-:Y:S01]  /*09a0*/  CCTL.IVALL ;  /* 0x00000000ff00798f */ /* 0x000fe20002000000 */
[----:B------:R-:W-:Y:S05]  /*09b0*/  BRA `(.L_x_6) ;  /* 0x0000000000047947 */ /* 0x000fea0003800000 */
.L_x_5:
[----:B------:R-:W-:Y:S06]  /*09c0*/  BAR.SYNC.DEFER_BLOCKING 0x0 ;  /* 0x0000000000007b1d */ /* 0x000fec0000010000 */
.L_x_6:
[----:B------:R-:W-:Y:S05]  /*09d0*/  @!P3 BRA `(.L_x_7) ;  /* 0x0000004800a0b947 */ /* 0x000fea0003800000 */
[----:B------:R-:W-:-:S13]  /*09e0*/  ISETP.GT.U32.AND P0, PT, R8, 0x1, PT ;  /* 0x000000010800780c */ /* 0x000fda0003f04070 */
[----:B------:R-:W-:Y:S05]  /*09f0*/  @P0 EXIT ;  /* 0x000000000000094d */ /* 0x000fea0003800000 */
[----:B------:R-:W-:Y:S01]  /*0a00*/  ULDC.64 UR4, c[0x0][0x650] ;  /* 0x0001940000047ab9 */ /* 0x000fe20000000a00 */
[----:B------:R-:W-:Y:S01]  /*0a10*/  PRMT R3, RZ, 0x7610, R3 ;  /* 0x00007610ff037816 */ /* 0x000fe20000000003 */
[----:B------:R-:W-:Y:S01]  /*0a20*/  IMAD.MOV.U32 R71, RZ, RZ, -0x1 ;  /* 0xffffffffff477424 */ /* 0x000fe200078e00ff */
[----:B------:R-:W-:Y:S01]  /*0a30*/  ISETP.GE.U32.AND P0, PT, R16, UR4, PT ;  /* 0x0000000410007c0c */ /* 0x000fe2000bf06070 */
[----:B------:R-:W-:Y:S02]  /*0a40*/  IMAD.MOV.U32 R70, RZ, RZ, -0x1 ;  /* 0xffffffffff467424 */ /* 0x000fe400078e00ff */
[----:B------:R-:W-:Y:S01]  /*0a50*/  IMAD.MOV.U32 R69, RZ, RZ, -0x1 ;  /* 0xffffffffff457424 */ /* 0x000fe200078e00ff */
[----:B------:R-:W-:-:S13]  /*0a60*/  ISETP.GE.U32.AND.EX P0, PT, R17, UR5, PT, P0 ;  /* 0x0000000511007c0c */ /* 0x000fda000bf06100 */
[----:B------:R-:W-:Y:S05]  /*0a70*/  @P0 BRA `(.L_x_8) ;  /* 0x0000000400280947 */ /* 0x000fea0003800000 */
[----:B------:R-:W0:Y:S01]  /*0a80*/  LDC.64 R24, c[0x0][0x628] ;  /* 0x00018a00ff187b82 */ /* 0x000e220000000a00 */
[----:B------:R-:W-:Y:S02]  /*0a90*/  IMAD.MOV.U32 R10, RZ, RZ, R16 ;  /* 0x000000ffff0a7224 */ /* 0x000fe400078e0010 */
[----:B------:R-:W-:-:S05]  /*0aa0*/  IMAD.MOV.U32 R11, RZ, RZ, R17 ;  /* 0x000000ffff0b7224 */ /* 0x000fca00078e0011 */
[----:B------:R-:W1:Y:S08]  /*0ab0*/  LDC R8, c[0x0][0x630] ;  /* 0x00018c00ff087b82 */ /* 0x000e700000000800 */
[----:B------:R-:W2:Y:S01]  /*0ac0*/  LDC.64 R26, c[0x0][0x620] ;  /* 0x00018800ff1a7b82 */ /* 0x000ea20000000a00 */
[----:B0-----:R-:W-:-:S04]  /*0ad0*/  ISETP.NE.U32.AND P0, PT, R24, RZ, PT ;  /* 0x000000ff1800720c */ /* 0x001fc80003f05070 */
[----:B------:R-:W-:-:S13]  /*0ae0*/  ISETP.NE.AND.EX P0, PT, R25, RZ, PT, P0 ;  /* 0x000000ff1900720c */ /* 0x000fda0003f05300 */
[----:B-12---:R-:W-:Y:S05]  /*0af0*/  @!P0 BRA `(.L_x_9) ;  /* 0x0000000000288947 */ /* 0x006fea0003800000 */
[----:B------:R-:W0:Y:S02]  /*0b00*/  LDC R3, c[0x0][0x634] ;  /* 0x00018d00ff037b82 */ /* 0x000e240000000800 */
[----:B0-----:R-:W-:-:S05]  /*0b10*/  IADD3 R3, P0, R16, R3, RZ ;  /* 0x0000000310037210 */ /* 0x001fca0007f1e0ff */
[----:B------:R-:W-:-:S04]  /*0b20*/  IMAD.X R21, RZ, RZ, R17, P0 ;  /* 0x000000ffff157224 */ /* 0x000fc800000e0611 */
[----:B------:R-:W-:-:S04]  /*0b30*/  IMAD.WIDE.U32 R10, R21, R24, RZ ;  /* 0x00000018150a7225 */ /* 0x000fc800078e00ff */
[----:B------:R-:W-:-:S04]  /*0b40*/  IMAD.WIDE.U32 R12, P0, R3, R25, R10 ;  /* 0x00000019030c7225 */ /* 0x000fc8000780000a */
[----:B------:R-:W-:-:S04]  /*0b50*/  IMAD.WIDE.U32 R10, R3, R24, RZ ;  /* 0x00000018030a7225 */ /* 0x000fc800078e00ff */
[----:B------:R-:W-:Y:S01]  /*0b60*/  IMAD.X R15, RZ, RZ, RZ, P0 ;  /* 0x000000ffff0f7224 */ /* 0x000fe200000e06ff */
[----:B------:R-:W-:Y:S01]  /*0b70*/  IADD3 RZ, P0, R11, R12, RZ ;  /* 0x0000000c0bff7210 */ /* 0x000fe20007f1e0ff */
[----:B------:R-:W-:-:S04]  /*0b80*/  IMAD.MOV.U32 R14, RZ, RZ, R13 ;  /* 0x000000ffff0e7224 */ /* 0x000fc800078e000d */
[----:B------:R-:W-:-:S08]  /*0b90*/  IMAD.WIDE.U32.X R10, R21, R25, R14, P0 ;  /* 0x00000019150a7225 */ /* 0x000fd000000e040e */
.L_x_9:
[----:B------:R-:W0:Y:S01]  /*0ba0*/  LDC.64 R30, c[0x0][0x640] ;  /* 0x00019000ff1e7b82 */ /* 0x000e220000000a00 */
[-CC-:B------:R-:W-:Y:S01]  /*0bb0*/  SHF.R.U64 R69, R10, R8.reuse, R11.reuse ;  /* 0x000000080a457219 */ /* 0x180fe2000000120b */
[----:B------:R-:W-:Y:S01]  /*0bc0*/  IMAD R29, R9, R23, R4 ;  /* 0x00000017091d7224 */ /* 0x000fe200078e0204 */
[----:B------:R-:W-:Y:S01]  /*0bd0*/  SHF.R.U32.HI R3, RZ, R8, R11 ;  /* 0x00000008ff037219 */ /* 0x000fe2000001160b */
[----:B------:R-:W-:Y:S01]  /*0be0*/  IMAD.MOV.U32 R23, RZ, RZ, 0x1 ;  /* 0x00000001ff177424 */ /* 0x000fe200078e00ff */
[----:B------:R-:W-:-:S03]  /*0bf0*/  IADD3 R5, P0, RZ, -R69, RZ ;  /* 0x80000045ff057210 */ /* 0x000fc60007f1e0ff */
[----:B------:R-:W1:Y:S02]  /*0c00*/  LDC R12, c[0x0][0x618] ;  /* 0x00018600ff0c7b82 */ /* 0x000e640000000800 */
[----:B------:R-:W-:Y:S02]  /*0c10*/  IMAD.X R3, RZ, RZ, ~R3, P0 ;  /* 0x000000ffff037224 */ /* 0x000fe400000e0e03 */
[----:B------:R-:W-:-:S04]  /*0c20*/  IMAD.WIDE.U32 R10, R5, R26, R16 ;  /* 0x0000001a050a7225 */ /* 0x000fc800078e0010 */
[----:B------:R-:W2:Y:S01]  /*0c30*/  LDC R20, c[0x0][0x608] ;  /* 0x00018200ff147b82 */ /* 0x000ea20000000800 */
[----:B------:R-:W-:Y:S02]  /*0c40*/  IMAD R8, R3, R26, RZ ;  /* 0x0000001a03087224 */ /* 0x000fe400078e02ff */
[----:B------:R-:W-:Y:S02]  /*0c50*/  IMAD.MOV.U32 R3, RZ, RZ, -0x1 ;  /* 0xffffffffff037424 */ /* 0x000fe400078e00ff */
[----:B------:R-:W-:-:S03]  /*0c60*/  IMAD R5, R5, R27, R8 ;  /* 0x0000001b05057224 */ /* 0x000fc600078e0208 */
[----:B------:R-:W3:Y:S01]  /*0c70*/  LDC R28, c[0x0][0x658] ;  /* 0x00019600ff1c7b82 */ /* 0x000ee20000000800 */
[----:B------:R-:W-:Y:S01]  /*0c80*/  IMAD.IADD R5, R11, 0x1, R5 ;  /* 0x000000010b057824 */ /* 0x000fe200078e0205 */
[----:B0-----:R-:W-:-:S04]  /*0c90*/  ISETP.NE.U32.AND P0, PT, R30, RZ, PT ;  /* 0x000000ff1e00720c */ /* 0x001fc80003f05070 */
[----:B------:R-:W-:Y:S02]  /*0ca0*/  ISETP.NE.AND.EX P0, PT, R31, RZ, PT, P0 ;  /* 0x000000ff1f00720c */ /* 0x000fe40003f05300 */
[----:B------:R-:W0:Y:S01]  /*0cb0*/  LDC R24, c[0x0][0x600] ;  /* 0x00018000ff187b82 */ /* 0x000e220000000800 */
[-CC-:B-1----:R-:W-:Y:S02]  /*0cc0*/  SHF.R.U64 R14, R10, R12.reuse, R5.reuse ;  /* 0x0000000c0a0e7219 */ /* 0x182fe40000001205 */
[----:B------:R-:W-:-:S05]  /*0cd0*/  SHF.R.U32.HI R5, RZ, R12, R5 ;  /* 0x0000000cff057219 */ /* 0x000fca0000011605 */
[----:B------:R-:W1:Y:S01]  /*0ce0*/  LDC R15, c[0x0][0x648] ;  /* 0x00019200ff0f7b82 */ /* 0x000e620000000800 */
[-CC-:B--2---:R-:W-:Y:S02]  /*0cf0*/  SHF.R.U64 R27, R14, R20.reuse, R5.reuse ;  /* 0x000000140e1b7219 */ /* 0x184fe40000001205 */
[----:B------:R-:W-:-:S05]  /*0d00*/  SHF.R.U32.HI R5, RZ, R20, R5 ;  /* 0x00000014ff057219 */ /* 0x000fca0000011605 */
[----:B------:R-:W2:Y:S01]  /*0d10*/  LDC R21, c[0x0][0x638] ;  /* 0x00018e00ff157b82 */ /* 0x000ea20000000800 */
[-CC-:B---3--:R-:W-:Y:S02]  /*0d20*/  SHF.R.U64 R20, R27, R28.reuse, R5.reuse ;  /* 0x0000001c1b147219 */ /* 0x188fe40000001205 */
[-C--:B------:R-:W-:Y:S02]  /*0d30*/  SHF.L.U32 R3, R3, R28.reuse, RZ ;  /* 0x0000001c03037219 */ /* 0x080fe400000006ff */
[----:B------:R-:W-:Y:S01]  /*0d40*/  SHF.R.U32.HI R5, RZ, R28, R5 ;  /* 0x0000001cff057219 */ /* 0x000fe20000011605 */
[----:B------:R-:W-:Y:S01]  /*0d50*/  IMAD.MOV.U32 R4, RZ, RZ, R20 ;  /* 0x000000ffff047224 */ /* 0x000fe200078e0014 */
[----:B------:R-:W-:Y:S01]  /*0d60*/  LOP3.LUT R12, RZ, R3, RZ, 0x33, !PT ;  /* 0x00000003ff0c7212 */ /* 0x000fe200078e33ff */
[----:B------:R-:W3:Y:S01]  /*0d70*/  LDC R25, c[0x0][0x610] ;  /* 0x00018400ff197b82 */ /* 0x000ee20000000800 */
[----:B------:R-:W-:Y:S05]  /*0d80*/  @!P0 BRA `(.L_x_10) ;  /* 0x0000000000288947 */ /* 0x000fea0003800000 */
[----:B------:R-:W4:Y:S02]  /*0d90*/  LDC R3, c[0x0][0x64c] ;  /* 0x00019300ff037b82 */ /* 0x000f240000000800 */
[----:B----4-:R-:W-:-:S05]  /*0da0*/  IADD3 R3, P0, R20, R3, RZ ;  /* 0x0000000314037210 */ /* 0x010fca0007f1e0ff */
        /* <DEDUP_REMOVED lines=8> */
.L_x_10:
[----:B-1----:R-:W-:Y:S01]  /*0e30*/  SHF.R.U64 R4, R4, R15, R5 ;  /* 0x0000000f04047219 */ /* 0x002fe20000001205 */
[----:B0-----:R-:W-:Y:S01]  /*0e40*/  VIADD R5, R24, 0xffffffff ;  /* 0xffffffff18057836 */ /* 0x001fe20000000000 */
[----:B------:R-:W-:Y:S02]  /*0e50*/  SHF.L.U32 R3, R23, R28, RZ ;  /* 0x0000001c17037219 */ /* 0x000fe400000006ff */
[----:B------:R-:W-:Y:S01]  /*0e60*/  LOP3.LUT R12, R27, R12, RZ, 0xc0, !PT ;  /* 0x0000000c1b0c7212 */ /* 0x000fe200078ec0ff */
[----:B------:R-:W-:Y:S01]  /*0e70*/  IMAD.MOV R8, RZ, RZ, -R4 ;  /* 0x000000ffff087224 */ /* 0x000fe200078e0a04 */
[----:B------:R-:W-:Y:S02]  /*0e80*/  SEL R6, R6, R29, !P1 ;  /* 0x0000001d06067207 */ /* 0x000fe40004800000 */
[----:B------:R-:W-:Y:S01]  /*0e90*/  LOP3.LUT R5, R14, R5, RZ, 0xc0, !PT ;  /* 0x000000050e057212 */ /* 0x000fe200078ec0ff */
[----:B------:R-:W-:Y:S02]  /*0ea0*/  IMAD R9, R3, R4, R12 ;  /* 0x0000000403097224 */ /* 0x000fe400078e020c */
[----:B--2---:R-:W-:-:S02]  /*0eb0*/  IMAD R3, R8, R21, R20 ;  /* 0x0000001508037224 */ /* 0x004fc400078e0214 */
[----:B---3--:R-:W-:Y:S02]  /*0ec0*/  IMAD R6, R9, R25, R6 ;  /* 0x0000001909067224 */ /* 0x008fe400078e0206 */
[----:B------:R-:W-:Y:S02]  /*0ed0*/  IMAD R71, R3, R24, R5 ;  /* 0x0000001803477224 */ /* 0x000fe400078e0205 */
[----:B------:R-:W-:-:S03]  /*0ee0*/  IMAD.MOV.U32 R4, RZ, RZ, 0x1 ;  /* 0x00000001ff047424 */ /* 0x000fc600078e00ff */
[----:B------:R-:W-:Y:S02]  /*0ef0*/  SEL R70, R71, R6, !P1 ;  /* 0x0000000647467207 */ /* 0x000fe40004800000 */
[----:B------:R-:W-:Y:S02]  /*0f00*/  PRMT R3, R4, 0x7610, R3 ;  /* 0x0000761004037816 */ /* 0x000fe40000000003 */
[----:B------:R-:W-:-:S07]  /*0f10*/  SEL R71, R6, R71, !P1 ;  /* 0x0000004706477207 */ /* 0x000fce0004800000 */
.L_x_8:
[----:B------:R-:W-:-:S08]  /*0f20*/  NOP ;  /* 0x0000000000007918 */ /* 0x000fd00000000000 */
[----:B------:R-:W0:Y:S02]  /*0f30*/  USETMAXREG.TRY_ALLOC.CTAPOOL UP0, 0xe8 ;  /* 0x000000e8000079c8 */ /* 0x000e240008000600 */
[----:B0-----:R-:W-:-:S13]  /*0f40*/  PLOP3.LUT P0, PT, PT, PT, UP0, 0x80, 0x0 ;  /* 0x000000000000781c */ /* 0x001fda0003f0f008 */
[----:B------:R-:W-:Y:S05]  /*0f50*/  @!P0 BRA `(.L_x_8) ;  /* 0xfffffffc00f08947 */ /* 0x000fea000383ffff */
[----:B------:R-:W-:Y:S01]  /*0f60*/  ULDC.64 UR4, c[0x0][0x598] ;  /* 0x0001660000047ab9 */ /* 0x000fe20000000a00 */
[----:B------:R-:W-:Y:S01]  /*0f70*/  ULDC.64 UR40, c[0x0][0x208] ;  /* 0x0000820000287ab9 */ /* 0x000fe20000000a00 */
[----:B------:R-:W-:-:S04]  /*0f80*/  ISETP.NE.U32.AND P0, PT, RZ, UR4, PT ;  /* 0x00000004ff007c0c */ /* 0x000fc8000bf05070 */
[----:B------:R-:W-:-:S13]  /*0f90*/  ISETP.NE.AND.EX P0, PT, RZ, UR5, PT, P0 ;  /* 0x00000005ff007c0c */ /* 0x000fda000bf05300 */
[----:B------:R-:W-:Y:S05]  /*0fa0*/  @!P0 BRA `(.L_x_11) ;  /* 0x00000000001c8947 */ /* 0x000fea0003800000 */
[----:B------:R-:W0:Y:S02]  /*0fb0*/  LDC.64 R4, c[0x0][0x598] ;  /* 0x00016600ff047b82 */ /* 0x000e240000000a00 */
[----:B0-----:R-:W2:Y:S02]  /*0fc0*/  LDG.E.64 R4, desc[UR40][R4.64] ;  /* 0x0000002804047981 */ /* 0x001ea4000c1e1b00 */
[----:B--2---:R-:W-:-:S04]  /*0fd0*/  ISETP.NE.U32.AND P0, PT, R4, RZ, PT ;  /* 0x000000ff0400720c */ /* 0x004fc80003f05070 */
[----:B------:R-:W-:-:S13]  /*0fe0*/  ISETP.NE.AND.EX P0, PT, R5, RZ, PT, P0 ;  /* 0x000000ff0500720c */ /* 0x000fda0003f05300 */
[----:B------:R-:W-:Y:S05]  /*0ff0*/  @!P0 BRA `(.L_x_11) ;  /* 0x0000000000088947 */ /* 0x000fea0003800000 */
[----:B------:R0:W5:Y:S01]  /*1000*/  LD.E R23, desc[UR40][R4.64] ;  /* 0x0000002804177980 */ /* 0x000162000c101900 */
[----:B------:R-:W-:Y:S05]  /*1010*/  BRA `(.L_x_12) ;  /* 0x0000000000247947 */ /* 0x000fea0003800000 */
.L_x_11:
[----:B------:R-:W-:Y:S02]  /*1020*/  ULDC.64 UR4, c[0x0][0x588] ;  /* 0x0001620000047ab9 */ /* 0x000fe40000000a00 */
[----:B------:R-:W-:-:S04]  /*1030*/  ISETP.NE.U32.AND P0, PT, RZ, UR4, PT ;  /* 0x00000004ff007c0c */ /* 0x000fc8000bf05070 */
[----:B------:R-:W-:-:S13]  /*1040*/  ISETP.NE.AND.EX P0, PT, RZ, UR5, PT, P0 ;  /* 0x00000005ff007c0c */ /* 0x000fda000bf05300 */
[----:B------:R-:W-:Y:S05]  /*1050*/  @!P0 BRA `(.L_x_13) ;  /* 0x00000000000c8947 */ /* 0x000fea0003800000 */
[----:B------:R-:W0:Y:S02]  /*1060*/  LDC.64 R4, c[0x0][0x588] ;  /* 0x00016200ff047b82 */ /* 0x000e240000000a00 */
[----:B0-----:R1:W5:Y:S01]  /*1070*/  LDG.E R23, desc[UR40][R4.64] ;  /* 0x0000002804177981 */ /* 0x001362000c1e1900 */
[----:B------:R-:W-:Y:S05]  /*1080*/  BRA `(.L_x_12) ;  /* 0x0000000000087947 */ /* 0x000fea0003800000 */
.L_x_13:
[----:B------:R-:W-:Y:S02]  /*1090*/  ULDC UR4, c[0x0][0x580] ;  /* 0x0001600000047ab9 */ /* 0x000fe40000000800 */
[----:B------:R-:W-:-:S07]  /*10a0*/  IMAD.U32 R23, RZ, RZ, UR4 ;  /* 0x00000004ff177e24 */ /* 0x000fce000f8e00ff */
.L_x_12:
[----:B------:R-:W-:Y:S02]  /*10b0*/  ULDC.64 UR4, c[0x0][0x5a0] ;  /* 0x0001680000047ab9 */ /* 0x000fe40000000a00 */
[----:B------:R-:W-:-:S04]  /*10c0*/  ISETP.NE.U32.AND P0, PT, RZ, UR4, PT ;  /* 0x00000004ff007c0c */ /* 0x000fc8000bf05070 */
[----:B------:R-:W-:-:S13]  /*10d0*/  ISETP.NE.AND.EX P0, PT, RZ, UR5, PT, P0 ;  /* 0x00000005ff007c0c */ /* 0x000fda000bf05300 */
[----:B------:R-:W-:Y:S05]  /*10e0*/  @!P0 BRA `(.L_x_14) ;  /* 0x00000000001c8947 */ /* 0x000fea0003800000 */
[----:B01----:R-:W0:Y:S02]  /*10f0*/  LDC.64 R4, c[0x0][0x5a0] ;  /* 0x00016800ff047b82 */ /* 0x003e240000000a00 */
[----:B0-----:R-:W2:Y:S02]  /*1100*/  LDG.E.64 R4, desc[UR40][R4.64] ;  /* 0x0000002804047981 */ /* 0x001ea4000c1e1b00 */
[----:B--2---:R-:W-:-:S04]  /*1110*/  ISETP.NE.U32.AND P0, PT, R4, RZ, PT ;  /* 0x000000ff0400720c */ /* 0x004fc80003f05070 */
[----:B------:R-:W-:-:S13]  /*1120*/  ISETP.NE.AND.EX P0, PT, R5, RZ, PT, P0 ;  /* 0x000000ff0500720c */ /* 0x000fda0003f05300 */
[----:B------:R-:W-:Y:S05]  /*1130*/  @!P0 BRA `(.L_x_14) ;  /* 0x0000000000088947 */ /* 0x000fea0003800000 */
[----:B------:R0:W5:Y:S01]  /*1140*/  LD.E R58, desc[UR40][R4.64] ;  /* 0x00000028043a7980 */ /* 0x000162000c101900 */
[----:B------:R-:W-:Y:S05]  /*1150*/  BRA `(.L_x_15) ;  /* 0x0000000000247947 */ /* 0x000fea0003800000 */
.L_x_14:
[----:B------:R-:W-:Y:S02]  /*1160*/  ULDC.64 UR4, c[0x0][0x590] ;  /* 0x0001640000047ab9 */ /* 0x000fe40000000a00 */
[----:B------:R-:W-:-:S04]  /*1170*/  ISETP.NE.U32.AND P0, PT, RZ, UR4, PT ;  /* 0x00000004ff007c0c */ /* 0x000fc8000bf05070 */
[----:B------:R-:W-:-:S13]  /*1180*/  ISETP.NE.AND.EX P0, PT, RZ, UR5, PT, P0 ;  /* 0x00000005ff007c0c */ /* 0x000fda000bf05300 */
[----:B------:R-:W-:Y:S05]  /*1190*/  @!P0 BRA `(.L_x_16) ;  /* 0x00000000000c8947 */ /* 0x000fea0003800000 */
[----:B------:R-:W2:Y:S02]  /*11a0*/  LDC.64 R58, c[0x0][0x590] ;  /* 0x00016400ff3a7b82 */ /* 0x000ea40000000a00 */
[----:B--2---:R2:W5:Y:S01]  /*11b0*/  LDG.E R58, desc[UR40][R58.64] ;  /* 0x000000283a3a7981 */ /* 0x004562000c1e1900 */
[----:B------:R-:W-:Y:S05]  /*11c0*/  BRA `(.L_x_15) ;  /* 0x0000000000087947 */ /* 0x000fea0003800000 */
.L_x_16:
[----:B------:R-:W-:Y:S02]  /*11d0*/  ULDC UR4, c[0x0][0x584] ;  /* 0x0001610000047ab9 */ /* 0x000fe40000000800 */
[----:B------:R-:W-:-:S07]  /*11e0*/  IMAD.U32 R58, RZ, RZ, UR4 ;  /* 0x00000004ff3a7e24 */ /* 0x000fce000f8e00ff */
.L_x_15:
[----:B------:R-:W-:-:S13]  /*11f0*/  LOP3.LUT P0, RZ, R3, 0xff, RZ, 0xc0, !PT ;  /* 0x000000ff03ff7812 */ /* 0x000fda000780c0ff */
[----:B------:R-:W-:Y:S05]  /*1200*/  @!P0 EXIT ;  /* 0x000000000000894d */ /* 0x000fea0003800000 */
[----:B------:R-:W3:Y:S01]  /*1210*/  LDC R61, c[0x0][0x658] ;  /* 0x00019600ff3d7b82 */ /* 0x000ee20000000800 */
[----:B------:R-:W-:Y:S01]  /*1220*/  LOP3.LUT R7, R7, 0x1, RZ, 0xc0, !PT ;  /* 0x0000000107077812 */ /* 0x000fe200078ec0ff */
[----:B------:R-:W-:Y:S01]  /*1230*/  ULDC.64 UR6, c[0x0][0x288] ;  /* 0x0000a20000067ab9 */ /* 0x000fe20000000a00 */
[----:B------:R-:W-:Y:S01]  /*1240*/  SHF.R.U32.HI R3, RZ, 0x2, R63 ;  /* 0x00000002ff037819 */ /* 0x000fe2000001163f */
[----:B------:R-:W-:Y:S01]  /*1250*/  UIADD3 UR4, UR7, 0x7f, URZ ;  /* 0x0000007f07047890 */ /* 0x000fe2000fffe03f */
[----:B------:R-:W-:Y:S01]  /*1260*/  SHF.R.U32.HI R0, RZ, 0x1, R0 ;  /* 0x00000001ff007819 */ /* 0x000fe20000011600 */
[----:B------:R-:W-:Y:S01]  /*1270*/  IMAD.SHL.U32 R56, R7, 0x40, RZ ;  /* 0x0000004007387824 */ /* 0x000fe200078e00ff */
[----:B------:R-:W-:Y:S01]  /*1280*/  LOP3.LUT R3, R3, 0x7, RZ, 0xc0, !PT ;  /* 0x0000000703037812 */ /* 0x000fe200078ec0ff */
[----:B------:R-:W4:Y:S01]  /*1290*/  LDC.64 R8, c[0x0][0x5c8] ;  /* 0x00017200ff087b82 */ /* 0x000f220000000a00 */
[----:B------:R-:W-:Y:S01]  /*12a0*/  USHF.R.S32.HI UR5, URZ, 0x1f, UR4 ;  /* 0x0000001f3f057899 */ /* 0x000fe20008011404 */
[----:B------:R-:W-:Y:S01]  /*12b0*/  LOP3.LUT R0, R0, 0x30, RZ, 0xc0, !PT ;  /* 0x0000003000007812 */ /* 0x000fe200078ec0ff */
[----:B------:R-:W-:Y:S01]  /*12c0*/  IMAD.MOV.U32 R6, RZ, RZ, 0x1 ;  /* 0x00000001ff067424 */ /* 0x000fe200078e00ff */
[--C-:B------:R-:W-:Y:S01]  /*12d0*/  LOP3.LUT R56, R56, 0x40, R3.reuse, 0xe2, !PT ;  /* 0x0000004038387812 */ /* 0x100fe200078ee203 */
[----:B------:R-:W-:Y:S01]  /*12e0*/  ULEA.HI UR5, UR5, UR4, URZ, 0x7 ;  /* 0x0000000405057291 */ /* 0x000fe2000f8f383f */
[-C--:B01----:R-:W-:Y:S01]  /*12f0*/  IADD3 R4, RZ, -R0.reuse, -R3 ;  /* 0x80000000ff047210 */ /* 0x083fe20007ffe803 */
[----:B------:R-:W-:Y:S01]  /*1300*/  IMAD.U32 R5, RZ, RZ, UR6 ;  /* 0x00000006ff057e24 */ /* 0x000fe2000f8e00ff */
[----:B------:R-:W0:Y:S01]  /*1310*/  LDC R65, c[0x0][0x600] ;  /* 0x00018000ff417b82 */ /* 0x000e220000000800 */
[----:B------:R-:W-:Y:S01]  /*1320*/  LOP3.LUT R56, R56, R0, RZ, 0xfc, !PT ;  /* 0x0000000038387212 */ /* 0x000fe200078efcff */
[----:B------:R-:W-:Y:S01]  /*1330*/  IMAD.MOV.U32 R0, RZ, RZ, -0x1 ;  /* 0xffffffffff007424 */ /* 0x000fe200078e00ff */
[----:B------:R-:W-:Y:S01]  /*1340*/  USHF.R.S32.HI UR43, URZ, 0x7, UR5 ;  /* 0x000000073f2b7899 */ /* 0x000fe20008011405 */
[----:B------:R-:W-:Y:S01]  /*1350*/  LOP3.LUT R62, R63, 0x3, RZ, 0xc0, !PT ;  /* 0x000000033f3e7812 */ /* 0x000fe200078ec0ff */
[----:B------:R-:W-:Y:S01]  /*1360*/  IMAD R4, R7, -0x40, R4 ;  /* 0xffffffc007047824 */ /* 0x000fe200078e0204 */
[C---:B------:R-:W-:Y:S01]  /*1370*/  LOP3.LUT R64, R63.reuse, 0x80, RZ, 0xc0, !PT ;  /* 0x000000803f407812 */ /* 0x040fe200078ec0ff */
[----:B------:R-:W-:Y:S01]  /*1380*/  UISETP.LT.AND UP0, UPT, UR43, 0x1, UPT ;  /* 0x000000012b00788c */ /* 0x000fe2000bf01270 */
[-C--:B---3--:R-:W-:Y:S01]  /*1390*/  SHF.L.U32 R0, R0, R61.reuse, RZ ;  /* 0x0000003d00007219 */ /* 0x088fe200000006ff */
[----:B------:R-:W-:Y:S01]  /*13a0*/  ULDC UR4, c[0x0][0x284] ;  /* 0x0000a10000047ab9 */ /* 0x000fe20000000800 */
[----:B------:R-:W-:Y:S01]  /*13b0*/  IMAD R62, R62, -0x2, R5 ;  /* 0xfffffffe3e3e7824 */ /* 0x000fe200078e0205 */
[----:B------:R-:W-:Y:S01]  /*13c0*/  USEL UR44, UR43, 0x1, UP0 ;  /* 0x000000012b2c7887 */ /* 0x000fe20008000000 */
[----:B------:R-:W-:Y:S01]  /*13d0*/  SHF.L.U32 R61, R6, R61, RZ ;  /* 0x0000003d063d7219 */ /* 0x000fe200000006ff */
[----:B------:R-:W-:Y:S01]  /*13e0*/  IMAD.SHL.U32 R63, R63, 0x2, RZ ;  /* 0x000000023f3f7824 */ /* 0x000fe200078e00ff */
[----:B------:R-:W-:Y:S01]  /*13f0*/  LOP3.LUT R68, R18, 0x1, RZ, 0xfc, !PT ;  /* 0x0000000112447812 */ /* 0x000fe200078efcff */
[----:B------:R-:W-:Y:S01]  /*1400*/  VIADD R67, R4, UR4 ;  /* 0x0000000404437c36 */ /* 0x000fe20008000000 */
[C---:B----4-:R-:W-:Y:S01]  /*1410*/  SHF.L.U64.HI R60, R8.reuse, 0x3, R9 ;  /* 0x00000003083c7819 */ /* 0x050fe20000010209 */
[----:B--2---:R-:W-:Y:S01]  /*1420*/  IMAD.SHL.U32 R59, R8, 0x8, RZ ;  /* 0x00000008083b7824 */ /* 0x004fe200078e00ff */
[----:B------:R-:W-:Y:S01]  /*1430*/  SHF.R.U32.HI R64, RZ, 0x7, R64 ;  /* 0x00000007ff407819 */ /* 0x000fe20000011640 */
[----:B------:R-:W-:Y:S01]  /*1440*/  IMAD.MOV.U32 R57, RZ, RZ, RZ ;  /* 0x000000ffff397224 */ /* 0x000fe200078e00ff */
[----:B------:R-:W-:Y:S01]  /*1450*/  LOP3.LUT R66, RZ, R0, RZ, 0x33, !PT ;  /* 0x00000000ff427212 */ /* 0x000fe200078e33ff */
[----:B------:R-:W-:Y:S01]  /*1460*/  UIADD3 UR44, UR43, -UR44, URZ ;  /* 0x8000002c2b2c7290 */ /* 0x000fe2000fffe03f */
[----:B------:R-:W-:Y:S01]  /*1470*/  UMOV UR36, URZ ;  /* 0x0000003f00247c82 */ /* 0x000fe20008000000 */
[----:B0-----:R-:W-:Y:S01]  /*1480*/  VIADD R65, R65, 0xffffffff ;  /* 0xffffffff41417836 */ /* 0x001fe20000000000 */
[----:B------:R-:W-:-:S09]  /*1490*/  UMOV UR42, URZ ;  /* 0x0000003f002a7c82 */ /* 0x000fd20008000000 */
.L_x_98:
[----:B0-----:R-:W0:Y:S01]  /*14a0*/  SHFL.IDX PT, R0, R64, RZ, 0x1f ;  /* 0x00001fff40007589 */ /* 0x001e2200000e0000 */
[----:B-1----:R-:W1:Y:S01]  /*14b0*/  S2UR UR7, SR_CgaCtaId ;  /* 0x00000000000779c3 */ /* 0x002e620000008800 */
[----:B------:R-:W-:Y:S01]  /*14c0*/  UMOV UR6, 0x400 ;  /* 0x0000040000067882 */ /* 0x000fe20000000000 */
[----:B0-----:R-:W-:Y:S01]  /*14d0*/  R2UR UR4, R0 ;  /* 0x00000000000472ca */ /* 0x001fe200000e0000 */
[----:B-1----:R-:W-:-:S12]  /*14e0*/  ULEA UR6, UR7, UR6, 0x18 ;  /* 0x0000000607067291 */ /* 0x002fd8000f8ec03f */
[----:B------:R-:W-:-:S04]  /*14f0*/  ULEA.HI UR5, UR4, UR4, URZ, 0x1 ;  /* 0x0000000404057291 */ /* 0x000fc8000f8f083f */
[----:B------:R-:W-:-:S04]  /*1500*/  ULOP3.LUT UR5, UR5, 0x7fffe, URZ, 0xc0, !UPT ;  /* 0x0007fffe05057892 */ /* 0x000fc8000f8ec03f */
[----:B------:R-:W-:-:S03]  /*1510*/  UIADD3 UR5, UR4, -UR5, URZ ;  /* 0x8000000504057290 */ /* 0x000fc6000fffe03f */
[----:B------:R-:W-:Y:S01]  /*1520*/  ULDC UR4, c[0x0][0x28c] ;  /* 0x0000a30000047ab9 */ /* 0x000fe20000000800 */
[----:B------:R-:W-:Y:S01]  /*1530*/  ULEA UR5, UR5, UR6, 0xd ;  /* 0x0000000605057291 */ /* 0x000fe2000f8e683f */
[----:B------:R-:W-:-:S03]  /*1540*/  ISETP.LT.AND P0, PT, RZ, UR4, PT ;  /* 0x00000004ff007c0c */ /* 0x000fc6000bf01270 */
[----:B------:R-:W-:-:S04]  /*1550*/  UIADD3 UR5, UR5, 0x100, URZ ;  /* 0x0000010005057890 */ /* 0x000fc8000fffe03f */
[----:B------:R-:W-:-:S04]  /*1560*/  USHF.R.U32.HI UR5, URZ, 0x4, UR5 ;  /* 0x000000043f057899 */ /* 0x000fc80008011605 */
[----:B------:R-:W-:-:S04]  /*1570*/  ULOP3.LUT UR5, UR5, 0x3fff, URZ, 0xc0, !UPT ;  /* 0x00003fff05057892 */ /* 0x000fc8000f8ec03f */
[----:B------:R-:W-:Y:S01]  /*1580*/  ULOP3.LUT UR45, UR5, 0x10000, URZ, 0xfc, !UPT ;  /* 0x00010000052d7892 */ /* 0x000fe2000f8efc3f */
[----:B---345:R-:W-:Y:S11]  /*1590*/  @P0 BRA `(.L_x_17) ;  /* 0x0000000000400947 */ /* 0x038ff60003800000 */
[----:B------:R-:W-:Y:S01]  /*15a0*/  MOV R0, 0x0 ;  /* 0x0000000000007802 */ /* 0x000fe20000000f00 */
[----:B------:R-:W-:Y:S01]  /*15b0*/  ULDC.64 UR4, c[0x4][0x68] ;  /* 0x01001a0000047ab9 */ /* 0x000fe20000000a00 */
[----:B------:R-:W-:Y:S01]  /*15c0*/  ULDC.64 UR6, c[0x4][0x8] ;  /* 0x0100020000067ab9 */ /* 0x000fe20000000a00 */
[----:B------:R-:W-:Y:S01]  /*15d0*/  IMAD.U32 R4, RZ, RZ, UR4 ;  /* 0x00000004ff047e24 */ /* 0x000fe2000f8e00ff */
[----:B------:R0:W1:Y:S01]  /*15e0*/  LDC.64 R14, c[0x4][R0] ;  /* 0x01000000000e7b82 */ /* 0x0000620000000a00 */
[----:B------:R-:W-:Y:S01]  /*15f0*/  IMAD.U32 R5, RZ, RZ, UR5 ;  /* 0x00000005ff057e24 */ /* 0x000fe2000f8e00ff */
[----:B------:R-:W-:Y:S01]  /*1600*/  ULDC.64 UR4, c[0x4][0x70] ;  /* 0x01001c0000047ab9 */ /* 0x000fe20000000a00 */
[----:B------:R-:W-:Y:S02]  /*1610*/  IMAD.U32 R10, RZ, RZ, UR6 ;  /* 0x00000006ff0a7e24 */ /* 0x000fe4000f8e00ff */
[----:B------:R-:W-:Y:S02]  /*1620*/  IMAD.U32 R6, RZ, RZ, UR4 ;  /* 0x00000004ff067e24 */ /* 0x000fe4000f8e00ff */
[----:B------:R-:W-:-:S02]  /*1630*/  IMAD.U32 R7, RZ, RZ, UR5 ;  /* 0x00000005ff077e24 */ /* 0x000fc4000f8e00ff */
[----:B------:R-:W-:Y:S02]  /*1640*/  IMAD.U32 R11, RZ, RZ, UR7 ;  /* 0x00000007ff0b7e24 */ /* 0x000fe4000f8e00ff */
[----:B------:R-:W-:Y:S02]  /*1650*/  IMAD.MOV.U32 R8, RZ, RZ, 0x1e1 ;  /* 0x000001e1ff087424 */ /* 0x000fe400078e00ff */
[----:B------:R-:W-:Y:S02]  /*1660*/  IMAD.MOV.U32 R12, RZ, RZ, 0x1 ;  /* 0x00000001ff0c7424 */ /* 0x000fe400078e00ff */
[----:B0-----:R-:W-:-:S07]  /*1670*/  IMAD.MOV.U32 R13, RZ, RZ, RZ ;  /* 0x000000ffff0d7224 */ /* 0x001fce00078e00ff */
[----:B------:R-:W-:-:S07]  /*1680*/  LEPC R20, `(.L_x_17) ;  /* 0x000000001014794e */ /* 0x000fce0000000000 */
[----:B-1---5:R-:W-:Y:S05]  /*1690*/  CALL.ABS.NOINC R14 ;  /* 0x000000000e007343 */ /* 0x022fea0003c00000 */
.L_x_17:
[----:B------:R-:W-:-:S13]  /*16a0*/  ISETP.NE.AND P0, PT, R68, 0x3, PT ;  /* 0x000000034400780c */ /* 0x000fda0003f05270 */
[----:B------:R-:W-:Y:S05]  /*16b0*/  @!P0 BRA `(.L_x_18) ;  /* 0x0000000000048947 */ /* 0x000fea0003800000 */
[----:B------:R-:W-:Y:S01]  /*16c0*/  BPT.TRAP 0x1 ;  /* 0x000000040000795c */ /* 0x000fe20000300000 */
.L_x_18:
[----:B------:R-:W0:Y:S01]  /*16d0*/  S2UR UR5, SR_CgaCtaId ;  /* 0x00000000000579c3 */ /* 0x000e220000008800 */
[----:B------:R-:W-:Y:S01]  /*16e0*/  UMOV UR4, 0x400 ;  /* 0x0000040000047882 */ /* 0x000fe20000000000 */
[----:B------:R-:W-:Y:S02]  /*16f0*/  IMAD.U32 R0, RZ, RZ, UR36 ;  /* 0x00000024ff007e24 */ /* 0x000fe4000f8e00ff */
[----:B------:R-:W-:-:S03]  /*1700*/  IMAD.U32 R3, RZ, RZ, UR42 ;  /* 0x0000002aff037e24 */ /* 0x000fc6000f8e00ff */
[----:B------:R-:W-:Y:S01]  /*1710*/  SHF.L.U32 R0, R0, 0x1f, RZ ;  /* 0x0000001f00007819 */ /* 0x000fe200000006ff */
[----:B0-----:R-:W-:-:S06]  /*1720*/  ULEA UR4, UR5, UR4, 0x18 ;  /* 0x0000000405047291 */ /* 0x001fcc000f8ec03f */
[----:B------:R-:W-:-:S04]  /*1730*/  IMAD.U32 R6, RZ, RZ, UR4 ;  /* 0x00000004ff067e24 */ /* 0x000fc8000f8e00ff */
[----:B------:R-:W-:-:S04]  /*1740*/  IMAD R3, R3, 0x8, R6 ;  /* 0x0000000803037824 */ /* 0x000fc800078e0206 */
[----:B------:R0:W1:Y:S01]  /*1750*/  SYNCS.PHASECHK.TRANS64.TRYWAIT P1, [R3+URZ], R0 ;  /* 0x00000000030075a7 */ /* 0x000062000802017f */
[----:B------:R-:W-:Y:S05]  /*1760*/  @!P0 BRA `(.L_x_19) ;  /* 0x0000000000048947 */ /* 0x000fea0003800000 */
[----:B------:R-:W-:Y:S01]  /*1770*/  BPT.TRAP 0x1 ;  /* 0x000000040000795c */ /* 0x000fe20000300000 */
.L_x_19:
[----:B------:R-:W-:-:S05]  /*1780*/  IMAD.U32 R4, RZ, RZ, UR44 ;  /* 0x0000002cff047e24 */ /* 0x000fca000f8e00ff */
[----:B------:R-:W-:Y:S01]  /*1790*/  ISETP.GE.AND P2, PT, R4, 0x1, PT ;  /* 0x000000010400780c */ /* 0x000fe20003f46270 */
[----:B-1----:R-:W-:-:S12]  /*17a0*/  @P1 BRA `(.L_x_20) ;  /* 0x0000000000081947 */ /* 0x002fd80003800000 */
[----:B------:R-:W1:Y:S02]  /*17b0*/  SYNCS.PHASECHK.TRANS64.TRYWAIT P1, [R3+URZ], R0 ;  /* 0x00000000030075a7 */ /* 0x000e64000802017f */
[----:B-1----:R-:W-:Y:S05]  /*17c0*/  @!P1 BRA `(.L_x_21) ;  /* 0x0000005400209947 */ /* 0x002fea0003800000 */
.L_x_20:
[----:B------:R-:W-:Y:S05]  /*17d0*/  WARPSYNC.ALL ;  /* 0x0000000000007948 */ /* 0x000fea0003800000 */
[----:B------:R-:W-:Y:S01]  /*17e0*/  R2UR UR4, R6 ;  /* 0x00000000060472ca */ /* 0x000fe200000e0000 */
[----:B------:R-:W-:Y:S01]  /*17f0*/  ULEA UR8, UR42, UR45, 0xc ;  /* 0x0000002d2a087291 */ /* 0x000fe2000f8e603f */
[----:B------:R-:W-:Y:S01]  /*1800*/  WARPGROUP.ARRIVE ;  /* 0x00000000000079c5 */ /* 0x000fe20000000000 */
[----:B------:R-:W-:Y:S01]  /*1810*/  UMOV UR9, 0x40000040 ;  /* 0x4000004000097882 */ /* 0x000fe20000000000 */
[----:B------:R-:W-:Y:S01]  /*1820*/  UMOV UR11, 0x40000040 ;  /* 0x40000040000b7882 */ /* 0x000fe20000000000 */
[----:B------:R-:W-:Y:S01]  /*1830*/  UIADD3 UR12, UR8, 0x2, URZ ;  /* 0x00000002080c7890 */ /* 0x000fe2000fffe03f */
[----:B------:R-:W-:Y:S01]  /*1840*/  UMOV UR13, 0x40000040 ;  /* 0x40000040000d7882 */ /* 0x000fe20000000000 */
[----:B------:R-:W-:-:S06]  /*1850*/  UMOV UR15, 0x40000040 ;  /* 0x40000040000f7882 */ /* 0x000fcc0000000000 */
[----:B------:R-:W-:-:S04]  /*1860*/  UIADD3 UR4, UR4, 0x50100, URZ ;  /* 0x0005010004047890 */ /* 0x000fc8000fffe03f */
[----:B------:R-:W-:-:S04]  /*1870*/  USHF.R.U32.HI UR4, URZ, 0x4, UR4 ;  /* 0x000000043f047899 */ /* 0x000fc80008011604 */
[----:B------:R-:W-:-:S04]  /*1880*/  ULOP3.LUT UR4, UR4, 0x3fff, URZ, 0xc0, !UPT ;  /* 0x00003fff04047892 */ /* 0x000fc8000f8ec03f */
[----:B------:R-:W-:-:S04]  /*1890*/  ULOP3.LUT UR4, UR4, 0x10000, URZ, 0xfc, !UPT ;  /* 0x0001000004047892 */ /* 0x000fc8000f8efc3f */
[----:B------:R-:W-:-:S04]  /*18a0*/  ULEA UR6, UR42, UR4, 0xb ;  /* 0x000000042a067291 */ /* 0x000fc8000f8e583f */
[----:B------:R-:W-:-:S03]  /*18b0*/  UIADD3 UR14, UR6, 0x2, URZ ;  /* 0x00000002060e7890 */ /* 0x000fc6000fffe03f */
[----:B------:R-:W-:Y:S02]  /*18c0*/  UMOV UR10, UR6 ;  /* 0x00000006000a7c82 */ /* 0x000fe40008000000 */
[----:B------:R-:W-:Y:S01]  /*18d0*/  HGMMA.64x64x8.F32.TF32 R24, gdesc[UR8], RZ, !UPT, gsb0 ;  /* 0x04e00000081879f0 */ /* 0x000fe2000c0028ff */
[----:B------:R-:W-:Y:S01]  /*18e0*/  UIADD3 UR10, UR6, 0x606, URZ ;  /* 0x00000606060a7890 */ /* 0x000fe2000fffe03f */
[----:B------:R-:W-:Y:S01]  /*18f0*/  UMOV UR9, 0x40000040 ;  /* 0x4000004000097882 */ /* 0x000fe20000000000 */
[----:B------:R-:W-:Y:S01]  /*1900*/  UMOV UR11, 0x40000040 ;  /* 0x40000040000b7882 */ /* 0x000fe20000000000 */
[----:B------:R-:W-:Y:S02]  /*1910*/  WARPGROUP.DEPBAR.LE gsb0, 0x0 ;  /* 0x00008000000079c5 */ /* 0x000fe40000010000 */
[----:B------:R-:W-:-:S06]  /*1920*/  WARPGROUP.ARRIVE ;  /* 0x00000000000079c5 */ /* 0x000fcc0000000000 */
[----:B------:R-:W-:Y:S01]  /*1930*/  HGMMA.64x64x8.F32.TF32 R24, gdesc[UR12], R24, gsb0 ;  /* 0x04e000000c1879f0 */ /* 0x000fe20008002818 */
[----:B------:R-:W-:Y:S02]  /*1940*/  UIADD3 UR12, UR8, 0x4, URZ ;  /* 0x00000004080c7890 */ /* 0x000fe4000fffe03f */
        /* <DEDUP_REMOVED lines=87> */
[----:B------:R-:W-:Y:S01]  /*1ec0*/  UIADD3 UR8, UR8, 0xc06, URZ ;  /* 0x00000c0608087890 */ /* 0x000fe2000fffe03f */
[----:B------:R-:W-:Y:S02]  /*1ed0*/  WARPGROUP.DEPBAR.LE gsb0, 0x0 ;  /* 0x00008000000079c5 */ /* 0x000fe40000010000 */
[----:B------:R-:W-:-:S06]  /*1ee0*/  WARPGROUP.ARRIVE ;  /* 0x00000000000079c5 */ /* 0x000fcc0000000000 */
[----:B------:R-:W-:Y:S03]  /*1ef0*/  HGMMA.64x64x8.F32.TF32 R24, gdesc[UR12], R24, gsb0 ;  /* 0x04e000000c1879f0 */ /* 0x000fe60008002818 */
[----:B------:R-:W-:Y:S02]  /*1f00*/  WARPGROUP.DEPBAR.LE gsb0, 0x0 ;  /* 0x00008000000079c5 */ /* 0x000fe40000010000 */
[----:B------:R-:W-:-:S06]  /*1f10*/  WARPGROUP.ARRIVE ;  /* 0x00000000000079c5 */ /* 0x000fcc0000000000 */
[----:B------:R-:W-:Y:S03]  /*1f20*/  HGMMA.64x64x8.F32.TF32 R24, gdesc[UR8], R24, gsb0 ;  /* 0x04e00000081879f0 */ /* 0x000fe60008002818 */
[----:B------:R-:W-:Y:S02]  /*1f30*/  WARPGROUP.DEPBAR.LE gsb0, 0x0 ;  /* 0x00008000000079c5 */ /* 0x000fe40000010000 */
[----:B------:R-:W-:Y:S05]  /*1f40*/  @!P2 BRA `(.L_x_22) ;  /* 0x000000080078a947 */ /* 0x000fea0003800000 */
[----:B------:R-:W-:Y:S01]  /*1f50*/  UIADD3 UR5, UR42, 0x1, URZ ;  /* 0x000000012a057890 */ /* 0x000fe2000fffe03f */
[----:B01----:R-:W-:Y:S02]  /*1f60*/  IMAD.U32 R0, RZ, RZ, UR44 ;  /* 0x0000002cff007e24 */ /* 0x003fe4000f8e00ff */
[----:B------:R-:W-:Y:S01]  /*1f70*/  IMAD.U32 R3, RZ, RZ, UR42 ;  /* 0x0000002aff037e24 */ /* 0x000fe2000f8e00ff */
[----:B------:R-:W-:-:S04]  /*1f80*/  UISETP.NE.AND UP0, UPT, UR5, 0x5, UPT ;  /* 0x000000050500788c */ /* 0x000fc8000bf05270 */
[----:B------:R-:W-:Y:S02]  /*1f90*/  USEL UR6, URZ, 0x1, UP0 ;  /* 0x000000013f067887 */ /* 0x000fe40008000000 */
[----:B------:R-:W-:Y:S02]  /*1fa0*/  USEL UR5, UR5, URZ, UP0 ;  /* 0x0000003f05057287 */ /* 0x000fe40008000000 */
[----:B------:R-:W-:-:S06]  /*1fb0*/  ULOP3.LUT UR6, UR36, UR6, URZ, 0x3c, !UPT ;  /* 0x0000000624067292 */ /* 0x000fcc000f8e3c3f */
[----:B------:R-:W-:-:S07]  /*1fc0*/  IMAD.U32 R7, RZ, RZ, UR6 ;  /* 0x00000006ff077e24 */ /* 0x000fce000f8e00ff */
.L_x_29:
[----:B------:R-:W-:Y:S05]  /*1fd0*/  @!P0 BRA `(.L_x_23) ;  /* 0x0000000000048947 */ /* 0x000fea0003800000 */
[----:B------:R-:W-:Y:S01]  /*1fe0*/  BPT.TRAP 0x1 ;  /* 0x000000040000795c */ /* 0x000fe20000300000 */
.L_x_23:
[----:B------:R-:W0:Y:S01]  /*1ff0*/  S2UR UR7, SR_CgaCtaId ;  /* 0x00000000000779c3 */ /* 0x000e220000008800 */
[----:B------:R-:W-:Y:S01]  /*2000*/  UMOV UR6, 0x400 ;  /* 0x0000040000067882 */ /* 0x000fe20000000000 */
[----:B------:R-:W-:Y:S01]  /*2010*/  IMAD.U32 R5, RZ, RZ, UR5 ;  /* 0x00000005ff057e24 */ /* 0x000fe2000f8e00ff */
[----:B------:R-:W-:Y:S01]  /*2020*/  SHF.L.U32 R4, R7, 0x1f, RZ ;  /* 0x0000001f07047819 */ /* 0x000fe200000006ff */
[----:B0-----:R-:W-:-:S06]  /*2030*/  ULEA UR6, UR7, UR6, 0x18 ;  /* 0x0000000607067291 */ /* 0x001fcc000f8ec03f */
[----:B------:R-:W-:-:S04]  /*2040*/  IMAD.U32 R6, RZ, RZ, UR6 ;  /* 0x00000006ff067e24 */ /* 0x000fc8000f8e00ff */
[----:B------:R-:W-:-:S04]  /*2050*/  IMAD R5, R5, 0x8, R6 ;  /* 0x0000000805057824 */ /* 0x000fc800078e0206 */
[----:B------:R0:W1:Y:S01]  /*2060*/  SYNCS.PHASECHK.TRANS64.TRYWAIT P1, [R5+URZ], R4 ;  /* 0x00000004050075a7 */ /* 0x000062000802017f */
[----:B------:R-:W-:Y:S05]  /*2070*/  @!P0 BRA `(.L_x_24) ;  /* 0x0000000000048947 */ /* 0x000fea0003800000 */
[----:B------:R-:W-:Y:S01]  /*2080*/  BPT.TRAP 0x1 ;  /* 0x000000040000795c */ /* 0x000fe20000300000 */
.L_x_24:
[----:B-1----:R-:W-:Y:S05]  /*2090*/  @P1 BRA `(.L_x_25) ;  /* 0x0000000000081947 */ /* 0x002fea0003800000 */
[----:B------:R-:W1:Y:S02]  /*20a0*/  SYNCS.PHASECHK.TRANS64.TRYWAIT P1, [R5+URZ], R4 ;  /* 0x00000004050075a7 */ /* 0x000e64000802017f */
[----:B-1----:R-:W-:Y:S05]  /*20b0*/  @!P1 BRA `(.L_x_26) ;  /* 0x0000004800f89947 */ /* 0x002fea0003800000 */
.L_x_25:
[----:B------:R-:W-:Y:S01]  /*20c0*/  ULEA UR8, UR5, UR4, 0xb ;  /* 0x0000000405087291 */ /* 0x000fe2000f8e583f */
[----:B------:R-:W-:Y:S01]  /*20d0*/  WARPGROUP.ARRIVE ;  /* 0x00000000000079c5 */ /* 0x000fe20000000000 */
[----:B------:R-:W-:Y:S01]  /*20e0*/  ULEA UR6, UR5, UR45, 0xc ;  /* 0x0000002d05067291 */ /* 0x000fe2000f8e603f */
[----:B------:R-:W-:Y:S01]  /*20f0*/  UMOV UR15, 0x40000040 ;  /* 0x40000040000f7882 */ /* 0x000fe20000000000 */
[----:B------:R-:W-:Y:S01]  /*2100*/  UMOV UR13, 0x40000040 ;  /* 0x40000040000d7882 */ /* 0x000fe20000000000 */
[----:B------:R-:W-:Y:S02]  /*2110*/  UIADD3 UR10, UR8, 0x606, URZ ;  /* 0x00000606080a7890 */ /* 0x000fe4000fffe03f */
[----:B------:R-:W-:Y:S02]  /*2120*/  UMOV UR14, UR8 ;  /* 0x00000008000e7c82 */ /* 0x000fe40008000000 */
[----:B------:R-:W-:Y:S01]  /*2130*/  UMOV UR12, UR6 ;  /* 0x00000006000c7c82 */ /* 0x000fe20008000000 */
[----:B------:R-:W-:Y:S01]  /*2140*/  UMOV UR11, 0x40000040 ;  /* 0x40000040000b7882 */ /* 0x000fe20000000000 */
[----:B------:R-:W-:Y:S01]  /*2150*/  HGMMA.64x64x8.F32.TF32 R24, gdesc[UR12], R24, gsb0 ;  /* 0x04e000000c1879f0 */ /* 0x000fe20008002818 */
[----:B------:R-:W-:-:S02]  /*2160*/  UIADD3 UR14, UR8, 0x2, URZ ;  /* 0x00000002080e7890 */ /* 0x000fc4000fffe03f */
[----:B------:R-:W-:Y:S01]  /*2170*/  UIADD3 UR12, UR6, 0x2, URZ ;  /* 0x00000002060c7890 */ /* 0x000fe2000fffe03f */
[----:B------:R-:W-:Y:S01]  /*2180*/  UMOV UR15, 0x40000040 ;  /* 0x40000040000f7882 */ /* 0x000fe20000000000 */
        /* <DEDUP_REMOVED lines=102> */
[----:B------:R-:W-:Y:S01]  /*27f0*/  BPT.TRAP 0x1 ;  /* 0x000000040000795c */ /* 0x000fe20000300000 */
.L_x_27:
[----:B------:R-:W-:-:S13]  /*2800*/  ISETP.NE.AND P1, PT, R22, RZ, PT ;  /* 0x000000ff1600720c */ /* 0x000fda0003f25270 */
[----:B01----:R-:W-:-:S04]  /*2810*/  @P1 IMAD R4, R3, 0x8, R6 ;  /* 0x0000000803041824 */ /* 0x003fc800078e0206 */
[----:B------:R-:W-:-:S05]  /*2820*/  @P1 VIADD R4, R4, 0x28 ;  /* 0x0000002804041836 */ /* 0x000fca0000000000 */
[----:B------:R-:W-:-:S04]  /*2830*/  @P1 PRMT R4, R19, 0x654, R4 ;  /* 0x0000065413041816 */ /* 0x000fc80000000004 */
[----:B------:R0:W-:Y:S01]  /*2840*/  @P1 SYNCS.ARRIVE.TRANS64.RED.A1T0 RZ, [R4+URZ], RZ ;  /* 0x000000ff04ff19a7 */ /* 0x0001e2000810043f */
[----:B------:R-:W-:-:S13]  /*2850*/  ISETP.GT.U32.AND P1, PT, R18, 0x1, PT ;  /* 0x000000011200780c */ /* 0x000fda0003f24070 */
[----:B0-----:R-:W-:Y:S05]  /*2860*/  @P1 BRA `(.L_x_28) ;  /* 0x0000000000041947 */ /* 0x001fea0003800000 */
[----:B------:R-:W-:Y:S01]  /*2870*/  BPT.TRAP 0x1 ;  /* 0x000000040000795c */ /* 0x000fe20000300000 */
.L_x_28:
[----:B------:R-:W-:Y:S01]  /*2880*/  UIADD3 UR5, UR5, 0x1, URZ ;  /* 0x0000000105057890 */ /* 0x000fe2000fffe03f */
[C---:B------:R-:W-:Y:S01]  /*2890*/  ISETP.GT.AND P2, PT, R0.reuse, 0x1, PT ;  /* 0x000000010000780c */ /* 0x040fe20003f44270 */
[----:B------:R-:W-:Y:S02]  /*28a0*/  VIADD R3, R3, 0x1 ;  /* 0x0000000103037836 */ /* 0x000fe40000000000 */
[----:B------:R-:W-:Y:S01]  /*28b0*/  UISETP.NE.AND UP0, UPT, UR5, 0x5, UPT ;  /* 0x000000050500788c */ /* 0x000fe2000bf05270 */
[----:B------:R-:W-:Y:S02]  /*28c0*/  VIADD R0, R0, 0xffffffff ;  /* 0xffffffff00007836 */ /* 0x000fe40000000000 */
[C---:B------:R-:W-:Y:S01]  /*28d0*/  ISETP.NE.AND P1, PT, R3.reuse, 0x5, PT ;  /* 0x000000050300780c */ /* 0x040fe20003f25270 */
[----:B------:R-:W-:Y:S02]  /*28e0*/  USEL UR6, URZ, 0x1, UP0 ;  /* 0x000000013f067887 */ /* 0x000fe40008000000 */
[----:B------:R-:W-:Y:S01]  /*28f0*/  USEL UR5, UR5, URZ, UP0 ;  /* 0x0000003f05057287 */ /* 0x000fe20008000000 */
[----:B------:R-:W-:-:S03]  /*2900*/  SEL R3, R3, RZ, P1 ;  /* 0x000000ff03037207 */ /* 0x000fc60000800000 */
[----:B------:R-:W-:Y:S01]  /*2910*/  LOP3.LUT R7, R7, UR6, RZ, 0x3c, !PT ;  /* 0x0000000607077c12 */ /* 0x000fe2000f8e3cff */
[----:B------:R-:W-:Y:S07]  /*2920*/  @P2 BRA `(.L_x_29) ;  /* 0xfffffff400a82947 */ /* 0x000fee000383ffff */
.L_x_22:
[----:B01----:R-:W0:Y:S02]  /*2930*/  LDC R0, c[0x0][0x28c] ;  /* 0x0000a300ff007b82 */ /* 0x003e240000000800 */
[----:B0-----:R-:W-:-:S13]  /*2940*/  ISETP.GE.AND P1, PT, R0, 0x1, PT ;  /* 0x000000010000780c */ /* 0x001fda0003f26270 */
[----:B------:R-:W-:Y:S05]  /*2950*/  @!P1 BRA `(.L_x_30) ;  /* 0x0000000000449947 */ /* 0x000fea0003800000 */
[----:B------:R-:W-:Y:S05]  /*2960*/  @!P0 BRA `(.L_x_31) ;  /* 0x0000000000048947 */ /* 0x000fea0003800000 */
[----:B------:R-:W-:Y:S01]  /*2970*/  BPT.TRAP 0x1 ;  /* 0x000000040000795c */ /* 0x000fe20000300000 */
.L_x_31:
[----:B------:R-:W-:-:S13]  /*2980*/  ISETP.NE.AND P0, PT, R22, RZ, PT ;  /* 0x000000ff1600720c */ /* 0x000fda0003f05270 */
[----:B------:R-:W-:-:S05]  /*2990*/  VOTEU.ANY UP0, P0 ;  /* 0x00000000003f7886 */ /* 0x000fca0000000100 */
[----:B------:R-:W-:-:S06]  /*29a0*/  @UP0 UIADD3 UR4, UR44, UR42, URZ ;  /* 0x0000002a2c040290 */ /* 0x000fcc000fffe03f */
[----:B------:R-:W-:Y:S02]  /*29b0*/  IMAD.U32 R4, RZ, RZ, UR4 ;  /* 0x00000004ff047e24 */ /* 0x000fe4000f8e00ff */
[----:B------:R-:W-:Y:S02]  /*29c0*/  IMAD.U32 R3, RZ, RZ, UR4 ;  /* 0x00000004ff037e24 */ /* 0x000fe4000f8e00ff */
[----:B------:R-:W-:-:S05]  /*29d0*/  @P0 IMAD.WIDE.U32 R4, R4, -0x33333333, RZ ;  /* 0xcccccccd04040825 */ /* 0x000fca00078e00ff */
[----:B------:R-:W-:-:S05]  /*29e0*/  @P0 SHF.R.U32.HI R0, RZ, 0x2, R5 ;  /* 0x00000002ff000819 */ /* 0x000fca0000011605 */
[----:B------:R-:W-:-:S04]  /*29f0*/  @P0 IMAD R0, R0, -0x5, R3 ;  /* 0xfffffffb00000824 */ /* 0x000fc800078e0203 */
[----:B------:R-:W-:-:S04]  /*2a00*/  @P0 IMAD R0, R0, 0x8, R6 ;  /* 0x0000000800000824 */ /* 0x000fc800078e0206 */
[----:B------:R-:W-:-:S05]  /*2a10*/  @P0 VIADD R0, R0, 0x28 ;  /* 0x0000002800000836 */ /* 0x000fca0000000000 */
[----:B------:R-:W-:-:S04]  /*2a20*/  @P0 PRMT R0, R19, 0x654, R0 ;  /* 0x0000065413000816 */ /* 0x000fc80000000000 */
[----:B------:R0:W-:Y:S01]  /*2a30*/  @P0 SYNCS.ARRIVE.TRANS64.RED.A1T0 RZ, [R0+URZ], RZ ;  /* 0x000000ff00ff09a7 */ /* 0x0001e2000810043f */
[----:B------:R-:W-:-:S13]  /*2a40*/  ISETP.GT.U32.AND P0, PT, R18, 0x1, PT ;  /* 0x000000011200780c */ /* 0x000fda0003f04070 */
[----:B0-----:R-:W-:Y:S05]  /*2a50*/  @P0 BRA `(.L_x_30) ;  /* 0x0000000000040947 */ /* 0x001fea0003800000 */
[----:B------:R-:W-:Y:S01]  /*2a60*/  BPT.TRAP 0x1 ;  /* 0x000000040000795c */ /* 0x000fe20000300000 */
.L_x_30:
[----:B------:R-:W-:Y:S01]  /*2a70*/  IMAD.SHL.U32 R6, R70, 0x40, RZ ;  /* 0x0000004046067824 */ /* 0x000fe200078e00ff */
[----:B------:R-:W-:Y:S01]  /*2a80*/  UIADD3 UR42, UR43, UR42, URZ ;  /* 0x0000002a2b2a7290 */ /* 0x000fe2000fffe03f */
[----:B------:R-:W-:Y:S01]  /*2a90*/  SHF.R.S32.HI R9, RZ, 0x1f, R69 ;  /* 0x0000001fff097819 */ /* 0x000fe20000011445 */
[----:B------:R-:W-:Y:S01]  /*2aa0*/  UISETP.GE.U32.AND UP1, UPT, UR43, 0x5, UPT ;  /* 0x000000052b00788c */ /* 0x000fe2000bf26070 */
[----:B------:R-:W-:Y:S01]  /*2ab0*/  IMAD.SHL.U32 R8, R71, 0x80, RZ ;  /* 0x0000008047087824 */ /* 0x000fe200078e00ff */
[----:B------:R-:W-:Y:S01]  /*2ac0*/  ULDC UR7, c[0x0][0x288] ;  /* 0x0000a20000077ab9 */ /* 0x000fe20000000800 */
[C---:B------:R-:W-:Y:S01]  /*2ad0*/  LOP3.LUT R10, R6.reuse, 0x6, R63, 0xf8, !PT ;  /* 0x00000006060a7812 */ /* 0x040fe200078ef83f */
[----:B------:R-:W-:Y:S01]  /*2ae0*/  UISETP.GT.U32.AND UP0, UPT, UR42, 0x4, UPT ;  /* 0x000000042a00788c */ /* 0x000fe2000bf04070 */
[----:B------:R-:W-:Y:S01]  /*2af0*/  ISETP.GE.AND P0, PT, R6, UR7, PT ;  /* 0x0000000706007c0c */ /* 0x000fe2000bf06270 */
[----:B------:R-:W-:Y:S01]  /*2b00*/  ULDC.64 UR4, c[0x0][0x5d0] ;  /* 0x0001740000047ab9 */ /* 0x000fe20000000a00 */
[--C-:B------:R-:W-:Y:S01]  /*2b10*/  SHF.R.S32.HI R11, RZ, 0x1f, R10.reuse ;  /* 0x0000001fff0b7819 */ /* 0x100fe2000001140a */
[----:B------:R-:W-:Y:S01]  /*2b20*/  ULDC UR10, c[0x0][0x284] ;  /* 0x0000a100000a7ab9 */ /* 0x000fe20000000800 */
[----:B------:R-:W-:Y:S01]  /*2b30*/  IMAD R0, R9, UR4, RZ ;  /* 0x0000000409007c24 */ /* 0x000fe2000f8e02ff */
[----:B------:R-:W-:Y:S01]  /*2b40*/  UISETP.LT.U32.AND UP0, UPT, UR43, 0x5, UP0 ;  /* 0x000000052b00788c */ /* 0x000fe20008701070 */
[----:B------:R-:W-:Y:S01]  /*2b50*/  ISETP.GE.OR P0, PT, R8, UR10, P0 ;  /* 0x0000000a08007c0c */ /* 0x000fe20008706670 */
[----:B------:R-:W-:Y:S01]  /*2b60*/  IMAD.WIDE.U32 R4, R69, UR4, R10 ;  /* 0x0000000445047c25 */ /* 0x000fe2000f8e000a */
[----:B------:R-:W-:Y:S01]  /*2b70*/  ULDC.64 UR8, c[0x0][0x5c8] ;  /* 0x0001720000087ab9 */ /* 0x000fe20000000a00 */
[----:B------:R-:W-:-:S02]  /*2b80*/  USEL UR6, URZ, 0x1, !UP0 ;  /* 0x000000013f067887 */ /* 0x000fc4000c000000 */
[----:B------:R-:W-:Y:S01]  /*2b90*/  IMAD R3, R69, UR5, R0 ;  /* 0x0000000545037c24 */ /* 0x000fe2000f8e0200 */
[----:B------:R-:W-:Y:S01]  /*2ba0*/  @UP1 UIMAD.WIDE.U32 UR4, UR42, -0x33333333, URZ ;  /* 0xcccccccd2a0418a5 */ /* 0x000fe2000f8e003f */
[----:B------:R-:W-:Y:S01]  /*2bb0*/  IMAD.WIDE R70, R71, 0x80, R56 ;  /* 0x0000008047467825 */ /* 0x000fe200078e0238 */
[----:B------:R-:W-:Y:S02]  /*2bc0*/  ULOP3.LUT UR36, UR36, UR6, URZ, 0x3c, !UPT ;  /* 0x0000000624247292 */ /* 0x000fe4000f8e3c3f */
[----:B------:R-:W-:Y:S01]  /*2bd0*/  @UP1 USHF.R.U32.HI UR4, URZ, 0x2, UR5 ;  /* 0x000000023f041899 */ /* 0x000fe20008011605 */
[----:B------:R-:W-:Y:S02]  /*2be0*/  IMAD.IADD R5, R5, 0x1, R3 ;  /* 0x0000000105057824 */ /* 0x000fe400078e0203 */
[----:B------:R-:W-:Y:S01]  /*2bf0*/  IMAD R3, R71, UR8, RZ ;  /* 0x0000000847037c24 */ /* 0x000fe2000f8e02ff */
[----:B------:R-:W-:Y:S01]  /*2c00*/  @UP1 ULOP3.LUT UR36, UR36, 0x1, UR4, 0x78, !UPT ;  /* 0x0000000124241892 */ /* 0x000fe2000f8e7804 */
[----:B------:R-:W-:-:S04]  /*2c10*/  IMAD.WIDE.U32 R72, R70, UR8, R4 ;  /* 0x0000000846487c25 */ /* 0x000fc8000f8e0004 */
[----:B------:R-:W-:Y:S02]  /*2c20*/  IMAD R7, R70, UR9, R3 ;  /* 0x0000000946077c24 */ /* 0x000fe4000f8e0203 */
[----:B------:R-:W-:Y:S01]  /*2c30*/  IMAD.MOV.U32 R0, RZ, RZ, -0x1 ;  /* 0xffffffffff007424 */ /* 0x000fe200078e00ff */
[----:B------:R-:W-:Y:S06]  /*2c40*/  @P0 BRA `(.L_x_32) ;  /* 0x0000002000780947 */ /* 0x000fec0003800000 */
[----:B-----5:R-:W-:Y:S01]  /*2c50*/  FSETP.NEU.AND P1, PT, R58, RZ, PT ;  /* 0x000000ff3a00720b */ /* 0x020fe20003f2d000 */
[----:B------:R-:W-:Y:S01]  /*2c60*/  IMAD.IADD R6, R62, 0x1, -R6 ;  /* 0x000000013e067824 */ /* 0x000fe200078e0a06 */
[----:B------:R-:W-:Y:S01]  /*2c70*/  BSSY B0, `(.L_x_32) ;  /* 0x000021b000007945 */ /* 0x000fe20003800000 */
[----:B------:R-:W-:Y:S02]  /*2c80*/  IMAD.IADD R3, R67, 0x1, -R8 ;  /* 0x0000000143037824 */ /* 0x000fe400078e0a08 */
[----:B------:R-:W-:Y:S01]  /*2c90*/  IMAD.IADD R83, R73, 0x1, R7 ;  /* 0x0000000149537824 */ /* 0x000fe200078e0207 */
[----:B------:R-:W-:-:S04]  /*2ca0*/  ISETP.GT.AND P0, PT, R6, RZ, PT ;  /* 0x000000ff0600720c */ /* 0x000fc80003f04270 */
[----:B------:R-:W-:-:S03]  /*2cb0*/  ISETP.GT.AND P2, PT, R3, RZ, P0 ;  /* 0x000000ff0300720c */ /* 0x000fc60000744270 */
[----:B------:R-:W-:Y:S10]  /*2cc0*/  @!P1 BRA `(.L_x_33) ;  /* 0x0000001400dc9947 */ /* 0x000ff40003800000 */
[----:B------:R-:W0:Y:S01]  /*2cd0*/  LDC.64 R76, c[0x0][0x5b8] ;  /* 0x00016e00ff4c7b82 */ /* 0x000e220000000a00 */
[----:B------:R-:W-:-:S07]  /*2ce0*/  ULDC.64 UR4, c[0x0][0x5c0] ;  /* 0x0001700000047ab9 */ /* 0x000fce0000000a00 */
[----:B------:R-:W1:Y:S08]  /*2cf0*/  LDC.64 R78, c[0x0][0x5b0] ;  /* 0x00016c00ff4e7b82 */ /* 0x000e700000000a00 */
[----:B------:R-:W2:Y:S01]  /*2d00*/  LDC.64 R80, c[0x0][0x5a8] ;  /* 0x00016a00ff507b82 */ /* 0x000ea20000000a00 */
[-C--:B0-----:R-:W-:Y:S02]  /*2d10*/  IMAD R4, R9, R76.reuse, RZ ;  /* 0x0000004c09047224 */ /* 0x081fe400078e02ff */
[----:B------:R-:W-:-:S04]  /*2d20*/  IMAD.WIDE.U32 R74, R69, R76, R10 ;  /* 0x0000004c454a7225 */ /* 0x000fc800078e000a */
[----:B------:R-:W-:Y:S02]  /*2d30*/  IMAD R73, R69, R77, R4 ;  /* 0x0000004d45497224 */ /* 0x000fe400078e0204 */
[-C--:B-1----:R-:W-:Y:S02]  /*2d40*/  IMAD R4, R71, R78.reuse, RZ ;  /* 0x0000004e47047224 */ /* 0x082fe400078e02ff */
[----:B------:R-:W-:Y:S02]  /*2d50*/  IMAD.IADD R13, R75, 0x1, R73 ;  /* 0x000000014b0d7824 */ /* 0x000fe400078e0249 */
[----:B------:R-:W-:Y:S02]  /*2d60*/  IMAD.MOV.U32 R12, RZ, RZ, R74 ;  /* 0x000000ffff0c7224 */ /* 0x000fe400078e004a */
[C---:B------:R-:W-:Y:S02]  /*2d70*/  IMAD R71, R70.reuse, R79, R4 ;  /* 0x0000004f46477224 */ /* 0x040fe400078e0204 */
[----:B------:R-:W-:-:S04]  /*2d80*/  IMAD.WIDE.U32 R4, R70, R78, R12 ;  /* 0x0000004e46047225 */ /* 0x000fc800078e000c */
[----:B------:R-:W-:Y:S01]  /*2d90*/  IMAD.IADD R5, R5, 0x1, R71 ;  /* 0x0000000105057824 */ /* 0x000fe200078e0247 */
[----:B--2---:R-:W-:-:S04]  /*2da0*/  LEA R14, P1, R4, R80, 0x2 ;  /* 0x00000050040e7211 */ /* 0x004fc800078210ff */
[----:B------:R-:W-:-:S05]  /*2db0*/  LEA.HI.X R15, R4, R81, R5, 0x2, P1 ;  /* 0x00000051040f7211 */ /* 0x000fca00008f1405 */
[----:B------:R0:W2:Y:S01]  /*2dc0*/  @P2 LDG.E.LTC128B R7, desc[UR40][R14.64] ;  /* 0x000000280e072981 */ /* 0x0000a2000c1e1920 */
[----:B------:R-:W-:Y:S01]  /*2dd0*/  LEA R8, P3, R72, UR4, 0x2 ;  /* 0x0000000448087c11 */ /* 0x000fe2000f8610ff */
[----:B------:R-:W-:Y:S01]  /*2de0*/  IMAD.WIDE.U32 R4, R70, R78, R10 ;  /* 0x0000004e46047225 */ /* 0x000fe200078e000a */
[----:B------:R-:W-:Y:S01]  /*2df0*/  ISETP.GT.AND P1, PT, R6, 0x1, PT ;  /* 0x000000010600780c */ /* 0x000fe20003f24270 */
[----:B------:R-:W-:Y:S02]  /*2e00*/  BSSY B1, `(.L_x_34) ;  /* 0x0000012000017945 */ /* 0x000fe40003800000 */
[----:B------:R-:W-:Y:S02]  /*2e10*/  IMAD.IADD R5, R71, 0x1, R5 ;  /* 0x0000000147057824 */ /* 0x000fe400078e0205 */
[----:B------:R-:W-:Y:S01]  /*2e20*/  IMAD.WIDE.U32 R20, R69, R76, R4 ;  /* 0x0000004c45147225 */ /* 0x000fe200078e0004 */
[----:B0-----:R-:W-:-:S03]  /*2e30*/  SHF.L.U64.HI R15, R78, 0x3, R79 ;  /* 0x000000034e0f7819 */ /* 0x001fc6000001024f */
[----:B------:R-:W-:Y:S01]  /*2e40*/  IMAD.IADD R5, R73, 0x1, R21 ;  /* 0x0000000149057824 */ /* 0x000fe200078e0215 */
[----:B------:R-:W-:Y:S01]  /*2e50*/  LEA R4, P4, R20, R80, 0x2 ;  /* 0x0000005014047211 */ /* 0x000fe200078810ff */
[----:B------:R-:W-:-:S03]  /*2e60*/  IMAD.SHL.U32 R14, R78, 0x8, RZ ;  /* 0x000000084e0e7824 */ /* 0x000fc600078e00ff */
[----:B------:R-:W-:Y:S01]  /*2e70*/  LEA.HI.X R5, R20, R81, R5, 0x2, P4 ;  /* 0x0000005114057211 */ /* 0x000fe200020f1405 */
[----:B------:R-:W-:Y:S01]  /*2e80*/  IMAD.WIDE.U32 R20, R70, R78, R14 ;  /* 0x0000004e46147225 */ /* 0x000fe200078e000e */
[----:B--2---:R-:W-:-:S05]  /*2e90*/  LOP3.LUT R9, R7, 0xffffe000, RZ, 0xc0, !PT ;  /* 0xffffe00007097812 */ /* 0x004fca00078ec0ff */
[----:B------:R-:W-:-:S04]  /*2ea0*/  FMUL R9, R9, R58 ;  /* 0x0000003a09097220 */ /* 0x000fc80000400000 */
[----:B------:R-:W-:Y:S01]  /*2eb0*/  FFMA R77, R24, R23, R9 ;  /* 0x00000017184d7223 */ /* 0x000fe20000000009 */
[----:B------:R-:W-:Y:S02]  /*2ec0*/  LEA.HI.X R9, R72, UR5, R83, 0x2, P3 ;  /* 0x0000000548097c11 */ /* 0x000fe400098f1453 */
[----:B------:R-:W-:Y:S02]  /*2ed0*/  ISETP.GT.AND P3, PT, R3, RZ, P1 ;  /* 0x000000ff0300720c */ /* 0x000fe40000f64270 */
[----:B------:R-:W-:-:S05]  /*2ee0*/  F2FP.TF32.F32.PACK_B R77, R77 ;  /* 0x0000004dff4d723e */ /* 0x000fca00024050ff */
[----:B------:R0:W-:Y:S06]  /*2ef0*/  @P2 STG.E desc[UR40][R8.64], R77 ;  /* 0x0000004d08002986 */ /* 0x0001ec000c101928 */
[----:B------:R-:W-:Y:S05]  /*2f00*/  @!P3 BRA `(.L_x_35) ;  /* 0x000000000004b947 */ /* 0x000fea0003800000 */
[----:B------:R1:W5:Y:S02]  /*2f10*/  LDG.E.LTC128B R7, desc[UR40][R4.64+0x4] ;  /* 0x0000042804077981 */ /* 0x000364000c1e1920 */
.L_x_35:
[----:B------:R-:W-:Y:S05]  /*2f20*/  BSYNC B1 ;  /* 0x0000000000017941 */ /* 0x000fea0003800000 */
.L_x_34:
[----:B-----5:R-:W-:Y:S01]  /*2f30*/  LOP3.LUT R15, R7, 0xffffe000, RZ, 0xc0, !PT ;  /* 0xffffe000070f7812 */ /* 0x020fe200078ec0ff */
[----:B------:R-:W-:Y:S01]  /*2f40*/  IMAD.IADD R71, R71, 0x1, R21 ;  /* 0x0000000147477824 */ /* 0x000fe200078e0215 */
[----:B------:R-:W-:Y:S01]  /*2f50*/  IADD3 R74, P2, R74, R20, RZ ;  /* 0x000000144a4a7210 */ /* 0x000fe20007f5e0ff */
[----:B------:R-:W-:Y:S01]  /*2f60*/  IMAD.MOV.U32 R24, RZ, RZ, R7 ;  /* 0x000000ffff187224 */ /* 0x000fe200078e0007 */
[----:B------:R-:W-:Y:S01]  /*2f70*/  ISETP.GT.AND P0, PT, R3, 0x8, P0 ;  /* 0x000000080300780c */ /* 0x000fe20000704270 */
[----:B------:R-:W-:Y:S02]  /*2f80*/  FMUL R12, R15, R58 ;  /* 0x0000003a0f0c7220 */ /* 0x000fe40000400000 */
[----:B------:R-:W-:Y:S01]  /*2f90*/  IMAD.X R13, R71, 0x1, R13, P2 ;  /* 0x00000001470d7824 */ /* 0x000fe200010e060d */
[----:B------:R-:W-:Y:S01]  /*2fa0*/  LEA R14, P2, R74, R80, 0x2 ;  /* 0x000000504a0e7211 */ /* 0x000fe200078410ff */
[----:B------:R-:W-:-:S03]  /*2fb0*/  FFMA R25, R25, R23, R12 ;  /* 0x0000001719197223 */ /* 0x000fc6000000000c */
[----:B------:R-:W-:Y:S02]  /*2fc0*/  LEA.HI.X R15, R74, R81, R13, 0x2, P2 ;  /* 0x000000514a0f7211 */ /* 0x000fe400010f140d */
[----:B------:R-:W-:-:S05]  /*2fd0*/  F2FP.TF32.F32.PACK_B R25, R25 ;  /* 0x00000019ff19723e */ /* 0x000fca00024050ff */
[----:B------:R2:W-:Y:S04]  /*2fe0*/  @P3 STG.E desc[UR40][R8.64+0x4], R25 ;  /* 0x0000041908003986 */ /* 0x0005e8000c101928 */
[----:B------:R-:W3:Y:S01]  /*2ff0*/  @P0 LDG.E.LTC128B R24, desc[UR40][R14.64] ;  /* 0x000000280e180981 */ /* 0x000ee2000c1e1920 */
[----:B------:R-:W-:Y:S01]  /*3000*/  IADD3 R20, P2, R10, R20, RZ ;  /* 0x000000140a147210 */ /* 0x000fe20007f5e0ff */
[----:B------:R-:W-:Y:S01]  /*3010*/  BSSY B1, `(.L_x_36) ;  /* 0x0000011000017945 */ /* 0x000fe20003800000 */
[----:B------:R-:W-:-:S03]  /*3020*/  ISETP.GT.AND P1, PT, R3, 0x8, P1 ;  /* 0x000000080300780c */ /* 0x000fc60000f24270 */
[----:B------:R-:W-:Y:S01]  /*3030*/  IMAD.X R21, R11, 0x1, R71, P2 ;  /* 0x000000010b157824 */ /* 0x000fe200010e0647 */
[C---:B------:R-:W-:Y:S02]  /*3040*/  SHF.L.U64.HI R11, R59.reuse, 0x2, R60 ;  /* 0x000000023b0b7819 */ /* 0x040fe4000001023c */
[----:B------:R-:W-:Y:S01]  /*3050*/  LEA R12, P2, R59, R8, 0x2 ;  /* 0x000000083b0c7211 */ /* 0x000fe200078410ff */
[----:B------:R-:W-:-:S04]  /*3060*/  IMAD.WIDE.U32 R20, R69, R76, R20 ;  /* 0x0000004c45147225 */ /* 0x000fc800078e0014 */
[----:B------:R-:W-:Y:S01]  /*3070*/  IMAD.X R13, R11, 0x1, R9, P2 ;  /* 0x000000010b0d7824 */ /* 0x000fe200010e0609 */
[----:B------:R-:W-:Y:S02]  /*3080*/  LEA R10, P3, R20, R80, 0x2 ;  /* 0x00000050140a7211 */ /* 0x000fe400078610ff */
[----:B---3--:R-:W-:-:S05]  /*3090*/  LOP3.LUT R7, R24, 0xffffe000, RZ, 0xc0, !PT ;  /* 0xffffe00018077812 */ /* 0x008fca00078ec0ff */
[----:B------:R-:W-:-:S04]  /*30a0*/  FMUL R7, R7, R58 ;  /* 0x0000003a07077220 */ /* 0x000fc80000400000 */
[----:B------:R-:W-:Y:S01]  /*30b0*/  FFMA R69, R26, R23, R7 ;  /* 0x000000171a457223 */ /* 0x000fe20000000007 */
[----:B------:R-:W-:-:S04]  /*30c0*/  IMAD.IADD R7, R73, 0x1, R21 ;  /* 0x0000000149077824 */ /* 0x000fc800078e0215 */
[----:B------:R-:W-:Y:S02]  /*30d0*/  F2FP.TF32.F32.PACK_B R69, R69 ;  /* 0x00000045ff45723e */ /* 0x000fe400024050ff */
[----:B------:R-:W-:-:S03]  /*30e0*/  LEA.HI.X R11, R20, R81, R7, 0x2, P3 ;  /* 0x00000051140b7211 */ /* 0x000fc600018f1407 */
[----:B------:R2:W-:Y:S01]  /*30f0*/  @P0 STG.E desc[UR40][R12.64], R69 ;  /* 0x000000450c000986 */ /* 0x0005e2000c101928 */
[----:B------:R-:W-:Y:S05]  /*3100*/  @!P1 BRA `(.L_x_37) ;  /* 0x0000000000049947 */ /* 0x000fea0003800000 */
[----:B------:R3:W5:Y:S02]  /*3110*/  LDG.E.LTC128B R24, desc[UR40][R10.64+0x4] ;  /* 0x000004280a187981 */ /* 0x000764000c1e1920 */
.L_x_37:
[----:B------:R-:W-:Y:S05]  /*3120*/  BSYNC B1 ;  /* 0x0000000000017941 */ /* 0x000fea0003800000 */
.L_x_36:
[----:B-----5:R-:W-:Y:S01]  /*3130*/  LOP3.LUT R7, R24, 0xffffe000, RZ, 0xc0, !PT ;  /* 0xffffe00018077812 */ /* 0x020fe200078ec0ff */
[----:B------:R-:W-:Y:S01]  /*3140*/  BSSY B1, `(.L_x_38) ;  /* 0x0000009000017945 */ /* 0x000fe20003800000 */
[----:B------:R-:W-:-:S03]  /*3150*/  ISETP.GT.AND P0, PT, R6, 0x8, PT ;  /* 0x000000080600780c */ /* 0x000fc60003f04270 */
[----:B------:R-:W-:Y:S01]  /*3160*/  FMUL R14, R7, R58 ;  /* 0x0000003a070e7220 */ /* 0x000fe20000400000 */
[----:B------:R-:W-:-:S03]  /*3170*/  ISETP.GT.AND P2, PT, R3, RZ, P0 ;  /* 0x000000ff0300720c */ /* 0x000fc60000744270 */
[----:B------:R-:W-:-:S05]  /*3180*/  FFMA R27, R27, R23, R14 ;  /* 0x000000171b1b7223 */ /* 0x000fca000000000e */
[----:B------:R-:W-:-:S05]  /*3190*/  F2FP.TF32.F32.PACK_B R27, R27 ;  /* 0x0000001bff1b723e */ /* 0x000fca00024050ff */
[----:B------:R4:W-:Y:S01]  /*31a0*/  @P1 STG.E desc[UR40][R12.64+0x4], R27 ;  /* 0x0000041b0c001986 */ /* 0x0009e2000c101928 */
[----:B------:R-:W-:Y:S05]  /*31b0*/  @!P2 BRA `(.L_x_39) ;  /* 0x000000000004a947 */ /* 0x000fea0003800000 */
[----:B------:R0:W5:Y:S02]  /*31c0*/  LDG.E.LTC128B R24, desc[UR40][R4.64+0x20] ;  /* 0x0000202804187981 */ /* 0x000164000c1e1920 */
.L_x_39:
[----:B------:R-:W-:Y:S05]  /*31d0*/  BSYNC B1 ;  /* 0x0000000000017941 */ /* 0x000fea0003800000 */
.L_x_38:
        /* <DEDUP_REMOVED lines=10> */
.L_x_41:
[----:B------:R-:W-:Y:S05]  /*3280*/  BSYNC B1 ;  /* 0x0000000000017941 */ /* 0x000fea0003800000 */
.L_x_40:
[----:B0----5:R-:W-:Y:S01]  /*3290*/  LOP3.LUT R7, R24, 0xffffe000, RZ, 0xc0, !PT ;  /* 0xffffe00018077812 */ /* 0x021fe200078ec0ff */
[----:B------:R-:W-:Y:S01]  /*32a0*/  BSSY B1, `(.L_x_42) ;  /* 0x0000008000017945 */ /* 0x000fe20003800000 */
[----:B------:R-:W-:-:S03]  /*32b0*/  ISETP.GT.AND P0, PT, R3, 0x8, P0 ;  /* 0x000000080300780c */ /* 0x000fc60000704270 */
[----:B------:R-:W-:-:S04]  /*32c0*/  FMUL R14, R7, R58 ;  /* 0x0000003a070e7220 */ /* 0x000fc80000400000 */
[----:B------:R-:W-:-:S05]  /*32d0*/  FFMA R29, R29, R23, R14 ;  /* 0x000000171d1d7223 */ /* 0x000fca000000000e */
[----:B------:R-:W-:-:S05]  /*32e0*/  F2FP.TF32.F32.PACK_B R29, R29 ;  /* 0x0000001dff1d723e */ /* 0x000fca00024050ff */
[----:B------:R0:W-:Y:S01]  /*32f0*/  @P3 STG.E desc[UR40][R8.64+0x24], R29 ;  /* 0x0000241d08003986 */ /* 0x0001e2000c101928 */
[----:B------:R-:W-:Y:S05]  /*3300*/  @!P0 BRA `(.L_x_43) ;  /* 0x0000000000048947 */ /* 0x000fea0003800000 */
[----:B------:R0:W5:Y:S02]  /*3310*/  LDG.E.LTC128B R24, desc[UR40][R10.64+0x20] ;  /* 0x000020280a187981 */ /* 0x000164000c1e1920 */
.L_x_43:
[----:B------:R-:W-:Y:S05]  /*3320*/  BSYNC B1 ;  /* 0x0000000000017941 */ /* 0x000fea0003800000 */
.L_x_42:
[----:B-----5:R-:W-:Y:S01]  /*3330*/  LOP3.LUT R7, R24, 0xffffe000, RZ, 0xc0, !PT ;  /* 0xffffe00018077812 */ /* 0x020fe200078ec0ff */
        /* <DEDUP_REMOVED lines=8> */
.L_x_45:
[----:B------:R-:W-:Y:S05]  /*33c0*/  BSYNC B1 ;  /* 0x0000000000017941 */ /* 0x000fea0003800000 */
.L_x_44:
[----:B0----5:R-:W-:Y:S01]  /*33d0*/  LOP3.LUT R7, R24, 0xffffe000, RZ, 0xc0, !PT ;  /* 0xffffe00018077812 */ /* 0x021fe200078ec0ff */
        /* <DEDUP_REMOVED lines=9> */
.L_x_47:
[----:B------:R-:W-:Y:S05]  /*3470*/  BSYNC B1 ;  /* 0x0000000000017941 */ /* 0x000fea0003800000 */
.L_x_46:
        /* <DEDUP_REMOVED lines=10> */
.L_x_49:
[----:B------:R-:W-:Y:S05]  /*3520*/  BSYNC B1 ;  /* 0x0000000000017941 */ /* 0x000fea0003800000 */
.L_x_48:
        /* <DEDUP_REMOVED lines=9> */
.L_x_51:
[----:B------:R-:W-:Y:S05]  /*35c0*/  BSYNC B1 ;  /* 0x0000000000017941 */ /* 0x000fea0003800000 */
.L_x_50:
        /* <DEDUP_REMOVED lines=9> */
.L_x_53:
[----:B------:R-:W-:Y:S05]  /*3660*/  BSYNC B1 ;  /* 0x0000000000017941 */ /* 0x000fea0003800000 */
.L_x_52:
        /* <DEDUP_REMOVED lines=10> */
.L_x_55:
[----:B------:R-:W-:Y:S05]  /*3710*/  BSYNC B1 ;  /* 0x0000000000017941 */ /* 0x000fea0003800000 */
.L_x_54:
        /* <DEDUP_REMOVED lines=10> */
.L_x_57:
[----:B------:R-:W-:Y:S05]  /*37c0*/  BSYNC B1 ;  /* 0x0000000000017941 */ /* 0x000fea0003800000 */
.L_x_56:
        /* <DEDUP_REMOVED lines=9> */
.L_x_59:
[----:B------:R-:W-:Y:S05]  /*3860*/  BSYNC B1 ;  /* 0x0000000000017941 */ /* 0x000fea0003800000 */
.L_x_58:
        /* <DEDUP_REMOVED lines=9> */
.L_x_61:
[----:B------:R-:W-:Y:S05]  /*3900*/  BSYNC B1 ;  /* 0x0000000000017941 */ /* 0x000fea0003800000 */
.L_x_60:
        /* <DEDUP_REMOVED lines=10> */
.L_x_63:
[----:B------:R-:W-:Y:S05]  /*39b0*/  BSYNC B1 ;  /* 0x0000000000017941 */ /* 0x000fea0003800000 */
.L_x_62:
        /* <DEDUP_REMOVED lines=10> */
.L_x_65:
[----:B------:R-:W-:Y:S05]  /*3a60*/  BSYNC B1 ;  /* 0x0000000000017941 */ /* 0x000fea0003800000 */
.L_x_64:
        /* <DEDUP_REMOVED lines=9> */
.L_x_67:
[----:B------:R-:W-:Y:S05]  /*3b00*/  BSYNC B1 ;  /* 0x0000000000017941 */ /* 0x000fea0003800000 */
.L_x_66:
        /* <DEDUP_REMOVED lines=9> */
.L_x_69:
[----:B------:R-:W-:Y:S05]  /*3ba0*/  BSYNC B1 ;  /* 0x0000000000017941 */ /* 0x000fea0003800000 */
.L_x_68:
        /* <DEDUP_REMOVED lines=10> */
.L_x_71:
[----:B------:R-:W-:Y:S05]  /*3c50*/  BSYNC B1 ;  /* 0x0000000000017941 */ /* 0x000fea0003800000 */
.L_x_70:
        /* <DEDUP_REMOVED lines=10> */
.L_x_73:
[----:B------:R-:W-:Y:S05]  /*3d00*/  BSYNC B1 ;  /* 0x0000000000017941 */ /* 0x000fea0003800000 */
.L_x_72:
        /* <DEDUP_REMOVED lines=9> */
.L_x_75:
[----:B------:R-:W-:Y:S05]  /*3da0*/  BSYNC B1 ;  /* 0x0000000000017941 */ /* 0x000fea0003800000 */
.L_x_74:
        /* <DEDUP_REMOVED lines=9> */
.L_x_77:
[----:B------:R-:W-:Y:S05]  /*3e40*/  BSYNC B1 ;  /* 0x0000000000017941 */ /* 0x000fea0003800000 */
.L_x_76:
        /* <DEDUP_REMOVED lines=10> */
.L_x_79:
[----:B------:R-:W-:Y:S05]  /*3ef0*/  BSYNC B1 ;  /* 0x0000000000017941 */ /* 0x000fea0003800000 */
.L_x_78:
        /* <DEDUP_REMOVED lines=10> */
.L_x_81:
[----:B------:R-:W-:Y:S05]  /*3fa0*/  BSYNC B1 ;  /* 0x0000000000017941 */ /* 0x000fea0003800000 */
.L_x_80:
        /* <DEDUP_REMOVED lines=9> */
.L_x_83:
[----:B------:R-:W-:Y:S05]  /*4040*/  BSYNC B1 ;  /* 0x0000000000017941 */ /* 0x000fea0003800000 */
.L_x_82:
        /* <DEDUP_REMOVED lines=9> */
.L_x_85:
[----:B------:R-:W-:Y:S05]  /*40e0*/  BSYNC B1 ;  /* 0x0000000000017941 */ /* 0x000fea0003800000 */
.L_x_84:
        /* <DEDUP_REMOVED lines=10> */
.L_x_87:
[----:B------:R-:W-:Y:S05]  /*4190*/  BSYNC B1 ;  /* 0x0000000000017941 */ /* 0x000fea0003800000 */
.L_x_86:
[----:B-----5:R-:W-:Y:S01]  /*41a0*/  LOP3.LUT R7, R24, 0xffffe000, RZ, 0xc0, !PT ;  /* 0xffffe00018077812 */ /* 0x020fe200078ec0ff */
[----:B------:R-:W-:Y:S01]  /*41b0*/  BSSY B1, `(.L_x_88) ;  /* 0x000000b000017945 */ /* 0x000fe20003800000 */
[----:B------:R-:W-:Y:S01]  /*41c0*/  ISETP.GT.AND P1, PT, R6, 0x39, PT ;  /* 0x000000390600780c */ /* 0x000fe20003f24270 */
[----:B------:R-:W-:Y:S02]  /*41d0*/  @P2 IMAD.MOV.U32 R6, RZ, RZ, R8 ;  /* 0x000000ffff062224 */ /* 0x000fe400078e0008 */
[----:B------:R-:W-:Y:S01]  /*41e0*/  FMUL R7, R7, R58 ;  /* 0x0000003a07077220 */ /* 0x000fe20000400000 */
[----:B------:R-:W-:-:S03]  /*41f0*/  ISETP.GT.AND P3, PT, R3, RZ, P1 ;  /* 0x000000ff0300720c */ /* 0x000fc60000f64270 */
[----:B------:R-:W-:Y:S01]  /*4200*/  FFMA R15, R52, R23, R7 ;  /* 0x00000017340f7223 */ /* 0x000fe20000000007 */
[----:B------:R-:W-:-:S04]  /*4210*/  @P2 IMAD.MOV.U32 R7, RZ, RZ, R9 ;  /* 0x000000ffff072224 */ /* 0x000fc800078e0009 */
[----:B------:R-:W-:-:S05]  /*4220*/  F2FP.TF32.F32.PACK_B R15, R15 ;  /* 0x0000000fff0f723e */ /* 0x000fca00024050ff */
[----:B------:R0:W-:Y:S01]  /*4230*/  @P2 STG.E desc[UR40][R6.64+0xe0], R15 ;  /* 0x0000e00f06002986 */ /* 0x0001e2000c101928 */
[----:B------:R-:W-:Y:S05]  /*4240*/  @!P3 BRA `(.L_x_89) ;  /* 0x000000000004b947 */ /* 0x000fea0003800000 */
[----:B------:R0:W5:Y:S02]  /*4250*/  LDG.E.LTC128B R24, desc[UR40][R4.64+0xe4] ;  /* 0x0000e42804187981 */ /* 0x000164000c1e1920 */
.L_x_89:
[----:B------:R-:W-:Y:S05]  /*4260*/  BSYNC B1 ;  /* 0x0000000000017941 */ /* 0x000fea0003800000 */
.L_x_88:
[----:B01---5:R-:W-:Y:S01]  /*4270*/  LOP3.LUT R5, R24, 0xffffe000, RZ, 0xc0, !PT ;  /* 0xffffe00018057812 */ /* 0x023fe200078ec0ff */
        /* <DEDUP_REMOVED lines=8> */
.L_x_91:
[----:B------:R-:W-:Y:S05]  /*4300*/  BSYNC B1 ;  /* 0x0000000000017941 */ /* 0x000fea0003800000 */
.L_x_90:
[----:B-----5:R-:W-:Y:S01]  /*4310*/  LOP3.LUT R5, R24, 0xffffe000, RZ, 0xc0, !PT ;  /* 0xffffe00018057812 */ /* 0x020fe200078ec0ff */
[----:B------:R-:W-:Y:S01]  /*4320*/  @P0 IMAD.MOV.U32 R4, RZ, RZ, R12 ;  /* 0x000000ffff040224 */ /* 0x000fe200078e000c */
[----:B------:R-:W-:Y:S01]  /*4330*/  ISETP.GT.AND P1, PT, R3, 0x8, P1 ;  /* 0x000000080300780c */ /* 0x000fe20000f24270 */
[----:B------:R-:W-:Y:S02]  /*4340*/  BSSY B1, `(.L_x_92) ;  /* 0x0000008000017945 */ /* 0x000fe40003800000 */
[----:B------:R-:W-:-:S04]  /*4350*/  FMUL R5, R5, R58 ;  /* 0x0000003a05057220 */ /* 0x000fc80000400000 */
[----:B------:R-:W-:Y:S01]  /*4360*/  FFMA R7, R54, R23, R5 ;  /* 0x0000001736077223 */ /* 0x000fe20000000005 */
[----:B------:R-:W-:-:S04]  /*4370*/  @P0 IMAD.MOV.U32 R5, RZ, RZ, R13 ;  /* 0x000000ffff050224 */ /* 0x000fc800078e000d */
[----:B------:R-:W-:-:S05]  /*4380*/  F2FP.TF32.F32.PACK_B R7, R7 ;  /* 0x00000007ff07723e */ /* 0x000fca00024050ff */
[----:B------:R0:W-:Y:S01]  /*4390*/  @P0 STG.E desc[UR40][R4.64+0xe0], R7 ;  /* 0x0000e00704000986 */ /* 0x0001e2000c101928 */
[----:B------:R-:W-:Y:S05]  /*43a0*/  @!P1 BRA `(.L_x_93) ;  /* 0x0000000000049947 */ /* 0x000fea0003800000 */
[----:B------:R0:W5:Y:S02]  /*43b0*/  LDG.E.LTC128B R24, desc[UR40][R10.64+0xe4] ;  /* 0x0000e4280a187981 */ /* 0x000164000c1e1920 */
.L_x_93:
[----:B------:R-:W-:Y:S05]  /*43c0*/  BSYNC B1 ;  /* 0x0000000000017941 */ /* 0x000fea0003800000 */
.L_x_92:
[----:B------:R-:W-:Y:S05]  /*43d0*/  @!P1 BRA `(.L_x_94) ;  /* 0x0000000800909947 */ /* 0x000fea0003800000 */
[----:B-----5:R-:W-:-:S05]  /*43e0*/  LOP3.LUT R3, R24, 0xffffe000, RZ, 0xc0, !PT ;  /* 0xffffe00018037812 */ /* 0x020fca00078ec0ff */
[----:B0-----:R-:W-:-:S04]  /*43f0*/  FMUL R4, R3, R58 ;  /* 0x0000003a03047220 */ /* 0x001fc80000400000 */
[----:B------:R-:W-:-:S05]  /*4400*/  FFMA R55, R55, R23, R4 ;  /* 0x0000001737377223 */ /* 0x000fca0000000004 */
[----:B------:R-:W-:-:S05]  /*4410*/  F2FP.TF32.F32.PACK_B R55, R55 ;  /* 0x00000037ff37723e */ /* 0x000fca00024050ff */
[----:B------:R0:W-:Y:S01]  /*4420*/  STG.E desc[UR40][R12.64+0xe4], R55 ;  /* 0x0000e4370c007986 */ /* 0x0001e2000c101928 */
[----:B------:R-:W-:Y:S05]  /*4430*/  BRA `(.L_x_94) ;  /* 0x0000000800787947 */ /* 0x000fea0003800000 */
.L_x_33:
[----:B------:R-:W-:Y:S01]  /*4440*/  ISETP.GT.AND P4, PT, R6, 0x1, PT ;  /* 0x000000010600780c */ /* 0x000fe20003f84270 */
[----:B------:R-:W-:Y:S01]  /*4450*/  ULDC.64 UR4, c[0x0][0x5c0] ;  /* 0x0001700000047ab9 */ /* 0x000fe20000000a00 */
[-C--:B------:R-:W-:Y:S01]  /*4460*/  FMUL R7, R24, R23.reuse ;  /* 0x0000001718077220 */ /* 0x080fe20000400000 */
[----:B------:R-:W-:Y:S01]  /*4470*/  LEA R4, P3, R72, UR4, 0x2 ;  /* 0x0000000448047c11 */ /* 0x000fe2000f8610ff */
[-C--:B------:R-:W-:Y:S01]  /*4480*/  FMUL R25, R25, R23.reuse ;  /* 0x0000001719197220 */ /* 0x080fe20000400000 */
[----:B------:R-:W-:Y:S01]  /*4490*/  ISETP.GT.AND P1, PT, R3, RZ, P4 ;  /* 0x000000ff0300720c */ /* 0x000fe20002724270 */
[-C--:B------:R-:W-:Y:S01]  /*44a0*/  FMUL R11, R26, R23.reuse ;  /* 0x000000171a0b7220 */ /* 0x080fe20000400000 */
[----:B------:R-:W-:Y:S01]  /*44b0*/  LEA.HI.X R5, R72, UR5, R83, 0x2, P3 ;  /* 0x0000000548057c11 */ /* 0x000fe200098f1453 */
[----:B------:R-:W-:Y:S01]  /*44c0*/  FMUL R27, R27, R23 ;  /* 0x000000171b1b7220 */ /* 0x000fe20000400000 */
[----:B------:R-:W-:Y:S01]  /*44d0*/  F2FP.TF32.F32.PACK_B R7, R7 ;  /* 0x00000007ff07723e */ /* 0x000fe200024050ff */
[----:B------:R-:W-:Y:S01]  /*44e0*/  FMUL R29, R29, R23 ;  /* 0x000000171d1d7220 */ /* 0x000fe20000400000 */
[----:B------:R-:W-:Y:S01]  /*44f0*/  F2FP.TF32.F32.PACK_B R25, R25 ;  /* 0x00000019ff19723e */ /* 0x000fe200024050ff */
[-C--:B------:R-:W-:Y:S01]  /*4500*/  FMUL R31, R31, R23.reuse ;  /* 0x000000171f1f7220 */ /* 0x080fe20000400000 */
[C---:B------:R-:W-:Y:S01]  /*4510*/  SHF.L.U64.HI R9, R59.reuse, 0x2, R60 ;  /* 0x000000023b097819 */ /* 0x040fe2000001023c */
[----:B------:R0:W-:Y:S01]  /*4520*/  @P2 STG.E desc[UR40][R4.64], R7 ;  /* 0x0000000704002986 */ /* 0x0001e2000c101928 */
[----:B------:R-:W-:Y:S01]  /*4530*/  LEA R8, P3, R59, R4, 0x2 ;  /* 0x000000043b087211 */ /* 0x000fe200078610ff */
[-C--:B------:R-:W-:Y:S01]  /*4540*/  FMUL R13, R32, R23.reuse ;  /* 0x00000017200d7220 */ /* 0x080fe20000400000 */
[C---:B------:R-:W-:Y:S01]  /*4550*/  ISETP.GT.AND P2, PT, R6.reuse, 0x8, PT ;  /* 0x000000080600780c */ /* 0x040fe20003f44270 */
[----:B------:R-:W-:Y:S01]  /*4560*/  @P1 STG.E desc[UR40][R4.64+0x4], R25 ;  /* 0x0000041904001986 */ /* 0x000fe2000c101928 */
[----:B------:R-:W-:Y:S01]  /*4570*/  ISETP.GT.AND P1, PT, R6, 0x9, PT ;  /* 0x000000090600780c */ /* 0x000fe20003f24270 */
[----:B------:R-:W-:Y:S01]  /*4580*/  IMAD.X R9, R9, 0x1, R5, P3 ;  /* 0x0000000109097824 */ /* 0x000fe200018e0605 */
[----:B------:R-:W-:Y:S01]  /*4590*/  ISETP.GT.AND P0, PT, R3, 0x8, P0 ;  /* 0x000000080300780c */ /* 0x000fe20000704270 */
[-C--:B------:R-:W-:Y:S01]  /*45a0*/  FMUL R33, R33, R23.reuse ;  /* 0x0000001721217220 */ /* 0x080fe20000400000 */
[----:B------:R-:W-:Y:S01]  /*45b0*/  ISETP.GT.AND P4, PT, R3, 0x8, P4 ;  /* 0x000000080300780c */ /* 0x000fe20002784270 */
[-C--:B------:R-:W-:Y:S01]  /*45c0*/  FMUL R35, R35, R23.reuse ;  /* 0x0000001723237220 */ /* 0x080fe20000400000 */
[C---:B------:R-:W-:Y:S01]  /*45d0*/  ISETP.GT.AND P5, PT, R3.reuse, RZ, P2 ;  /* 0x000000ff0300720c */ /* 0x040fe200017a4270 */
[-C--:B0-----:R-:W-:Y:S01]  /*45e0*/  FMUL R7, R28, R23.reuse ;  /* 0x000000171c077220 */ /* 0x081fe20000400000 */
[----:B------:R-:W-:Y:S01]  /*45f0*/  ISETP.GT.AND P3, PT, R3, RZ, P1 ;  /* 0x000000ff0300720c */ /* 0x000fe20000f64270 */
[----:B------:R-:W-:Y:S01]  /*4600*/  FMUL R37, R37, R23 ;  /* 0x0000001725257220 */ /* 0x000fe20000400000 */
[----:B------:R-:W-:Y:S01]  /*4610*/  F2FP.TF32.F32.PACK_B R11, R11 ;  /* 0x0000000bff0b723e */ /* 0x000fe200024050ff */
[----:B------:R-:W-:Y:S01]  /*4620*/  FMUL R39, R39, R23 ;  /* 0x0000001727277220 */ /* 0x000fe20000400000 */
[----:B------:R-:W-:Y:S01]  /*4630*/  F2FP.TF32.F32.PACK_B R27, R27 ;  /* 0x0000001bff1b723e */ /* 0x000fe200024050ff */
[----:B------:R-:W-:Y:S01]  /*4640*/  FMUL R41, R41, R23 ;  /* 0x0000001729297220 */ /* 0x000fe20000400000 */
[----:B------:R-:W-:Y:S01]  /*4650*/  F2FP.TF32.F32.PACK_B R7, R7 ;  /* 0x00000007ff07723e */ /* 0x000fe200024050ff */
[----:B------:R0:W-:Y:S01]  /*4660*/  @P0 STG.E desc[UR40][R8.64], R11 ;  /* 0x0000000b08000986 */ /* 0x0001e2000c101928 */
[----:B------:R-:W-:Y:S01]  /*4670*/  F2FP.TF32.F32.PACK_B R29, R29 ;  /* 0x0000001dff1d723e */ /* 0x000fe200024050ff */
[-C--:B------:R-:W-:Y:S01]  /*4680*/  FMUL R43, R43, R23.reuse ;  /* 0x000000172b2b7220 */ /* 0x080fe20000400000 */
[C---:B------:R-:W-:Y:S01]  /*4690*/  ISETP.GT.AND P0, PT, R6.reuse, 0x10, PT ;  /* 0x000000100600780c */ /* 0x040fe20003f04270 */
[----:B------:R-:W-:Y:S01]  /*46a0*/  @P4 STG.E desc[UR40][R8.64+0x4], R27 ;  /* 0x0000041b08004986 */ /* 0x000fe2000c101928 */
[----:B------:R-:W-:Y:S01]  /*46b0*/  ISETP.GT.AND P2, PT, R3, 0x8, P2 ;  /* 0x000000080300780c */ /* 0x000fe20001744270 */
[-C--:B------:R-:W-:Y:S01]  /*46c0*/  FMUL R45, R45, R23.reuse ;  /* 0x000000172d2d7220 */ /* 0x080fe20000400000 */
[C---:B------:R-:W-:Y:S01]  /*46d0*/  ISETP.GT.AND P1, PT, R3.reuse, 0x8, P1 ;  /* 0x000000080300780c */ /* 0x040fe20000f24270 */
[----:B------:R1:W-:Y:S01]  /*46e0*/  @P5 STG.E desc[UR40][R4.64+0x20], R7 ;  /* 0x0000200704005986 */ /* 0x0003e2000c101928 */
[----:B------:R-:W-:Y:S01]  /*46f0*/  ISETP.GT.AND P5, PT, R3, RZ, P0 ;  /* 0x000000ff0300720c */ /* 0x000fe200007a4270 */
[----:B------:R-:W-:Y:S01]  /*4700*/  FMUL R47, R47, R23 ;  /* 0x000000172f2f7220 */ /* 0x000fe20000400000 */
[----:B------:R-:W-:Y:S01]  /*4710*/  F2FP.TF32.F32.PACK_B R31, R31 ;  /* 0x0000001fff1f723e */ /* 0x000fe200024050ff */
[----:B------:R-:W-:Y:S01]  /*4720*/  @P3 STG.E desc[UR40][R4.64+0x24], R29 ;  /* 0x0000241d04003986 */ /* 0x000fe2000c101928 */
[----:B------:R-:W-:Y:S01]  /*4730*/  ISETP.GT.AND P3, PT, R6, 0x11, PT ;  /* 0x000000110600780c */ /* 0x000fe20003f64270 */
[----:B0-----:R-:W-:Y:S01]  /*4740*/  FMUL R11, R30, R23 ;  /* 0x000000171e0b7220 */ /* 0x001fe20000400000 */
[----:B------:R-:W-:Y:S01]  /*4750*/  F2FP.TF32.F32.PACK_B R13, R13 ;  /* 0x0000000dff0d723e */ /* 0x000fe200024050ff */
[-C--:B------:R-:W-:Y:S01]  /*4760*/  FMUL R49, R49, R23.reuse ;  /* 0x0000001731317220 */ /* 0x080fe20000400000 */
[----:B------:R-:W-:Y:S01]  /*4770*/  ISETP.GT.AND P4, PT, R3, RZ, P3 ;  /* 0x000000ff0300720c */ /* 0x000fe20001f84270 */
[----:B------:R-:W-:Y:S01]  /*4780*/  FMUL R15, R50, R23 ;  /* 0x00000017320f7220 */ /* 0x000fe20000400000 */
[----:B------:R-:W-:Y:S01]  /*4790*/  F2FP.TF32.F32.PACK_B R11, R11 ;  /* 0x0000000bff0b723e */ /* 0x000fe200024050ff */
[----:B-1----:R-:W-:Y:S01]  /*47a0*/  FMUL R7, R34, R23 ;  /* 0x0000001722077220 */ /* 0x002fe20000400000 */
[----:B------:R-:W-:Y:S01]  /*47b0*/  F2FP.TF32.F32.PACK_B R33, R33 ;  /* 0x00000021ff21723e */ /* 0x000fe200024050ff */
[-C--:B------:R-:W-:Y:S01]  /*47c0*/  FMUL R51, R51, R23.reuse ;  /* 0x0000001733337220 */ /* 0x080fe20000400000 */
[----:B------:R-:W-:Y:S01]  /*47d0*/  ISETP.GT.AND P0, PT, R3, 0x8, P0 ;  /* 0x000000080300780c */ /* 0x000fe20000704270 */
[----:B------:R0:W-:Y:S01]  /*47e0*/  @P2 STG.E desc[UR40][R8.64+0x20], R11 ;  /* 0x0000200b08002986 */ /* 0x0001e2000c101928 */
[----:B------:R-:W-:Y:S01]  /*47f0*/  ISETP.GT.AND P2, PT, R6, 0x19, PT ;  /* 0x000000190600780c */ /* 0x000fe20003f44270 */
[----:B------:R-:W-:Y:S01]  /*4800*/  FMUL R21, R52, R23 ;  /* 0x0000001734157220 */ /* 0x000fe20000400000 */
[----:B------:R-:W-:Y:S01]  /*4810*/  F2FP.TF32.F32.PACK_B R7, R7 ;  /* 0x00000007ff07723e */ /* 0x000fe200024050ff */
[----:B------:R-:W-:Y:S01]  /*4820*/  @P1 STG.E desc[UR40][R8.64+0x24], R31 ;  /* 0x0000241f08001986 */ /* 0x000fe2000c101928 */
[----:B------:R-:W-:Y:S01]  /*4830*/  ISETP.GT.AND P1, PT, R6, 0x18, PT ;  /* 0x000000180600780c */ /* 0x000fe20003f24270 */
[----:B------:R-:W-:Y:S01]  /*4840*/  FMUL R53, R53, R23 ;  /* 0x0000001735357220 */ /* 0x000fe20000400000 */
[----:B------:R-:W-:Y:S01]  /*4850*/  F2FP.TF32.F32.PACK_B R35, R35 ;  /* 0x00000023ff23723e */ /* 0x000fe200024050ff */
[----:B------:R1:W-:Y:S01]  /*4860*/  @P5 STG.E desc[UR40][R4.64+0x40], R13 ;  /* 0x0000400d04005986 */ /* 0x0003e2000c101928 */
[----:B------:R-:W-:Y:S01]  /*4870*/  ISETP.GT.AND P5, PT, R3, RZ, P1 ;  /* 0x000000ff0300720c */ /* 0x000fe20000fa4270 */
[----:B------:R-:W-:Y:S01]  /*4880*/  FMUL R55, R55, R23 ;  /* 0x0000001737377220 */ /* 0x000fe20000400000 */
[----:B------:R-:W-:Y:S01]  /*4890*/  F2FP.TF32.F32.PACK_B R37, R37 ;  /* 0x00000025ff25723e */ /* 0x000fe200024050ff */
[----:B------:R-:W-:Y:S01]  /*48a0*/  @P4 STG.E desc[UR40][R4.64+0x44], R33 ;  /* 0x0000442104004986 */ /* 0x000fe2000c101928 */
[C---:B------:R-:W-:Y:S01]  /*48b0*/  ISETP.GT.AND P4, PT, R3.reuse, 0x8, P3 ;  /* 0x000000080300780c */ /* 0x040fe20001f84270 */
[----:B0-----:R-:W-:Y:S01]  /*48c0*/  FMUL R11, R36, R23 ;  /* 0x00000017240b7220 */ /* 0x001fe20000400000 */
[----:B------:R-:W-:Y:S01]  /*48d0*/  ISETP.GT.AND P3, PT, R3, RZ, P2 ;  /* 0x000000ff0300720c */ /* 0x000fe20001764270 */
[----:B------:R0:W-:Y:S01]  /*48e0*/  @P0 STG.E desc[UR40][R8.64+0x40], R7 ;  /* 0x0000400708000986 */ /* 0x0001e2000c101928 */
[----:B------:R-:W-:-:S02]  /*48f0*/  ISETP.GT.AND P0, PT, R6, 0x20, PT ;  /* 0x000000200600780c */ /* 0x000fc40003f04270 */
[----:B------:R-:W-:Y:S01]  /*4900*/  F2FP.TF32.F32.PACK_B R11, R11 ;  /* 0x0000000bff0b723e */ /* 0x000fe200024050ff */
[----:B-1----:R-:W-:Y:S01]  /*4910*/  FMUL R13, R40, R23 ;  /* 0x00000017280d7220 */ /* 0x002fe20000400000 */
[C---:B------:R-:W-:Y:S02]  /*4920*/  ISETP.GT.AND P1, PT, R3.reuse, 0x8, P1 ;  /* 0x000000080300780c */ /* 0x040fe40000f24270 */
[----:B------:R-:W-:Y:S02]  /*4930*/  F2FP.TF32.F32.PACK_B R39, R39 ;  /* 0x00000027ff27723e */ /* 0x000fe400024050ff */
[----:B------:R-:W-:Y:S01]  /*4940*/  F2FP.TF32.F32.PACK_B R13, R13 ;  /* 0x0000000dff0d723e */ /* 0x000fe200024050ff */
[----:B------:R-:W-:Y:S01]  /*4950*/  @P4 STG.E desc[UR40][R8.64+0x44], R35 ;  /* 0x0000442308004986 */ /* 0x000fe2000c101928 */
[C---:B------:R-:W-:Y:S01]  /*4960*/  ISETP.GT.AND P4, PT, R3.reuse, 0x8, P2 ;  /* 0x000000080300780c */ /* 0x040fe20001784270 */
[----:B0-----:R-:W-:Y:S01]  /*4970*/  FMUL R7, R38, R23 ;  /* 0x0000001726077220 */ /* 0x001fe20000400000 */
[----:B------:R-:W-:Y:S01]  /*4980*/  ISETP.GT.AND P2, PT, R6, 0x21, PT ;  /* 0x000000210600780c */ /* 0x000fe20003f44270 */
[----:B------:R0:W-:Y:S01]  /*4990*/  @P5 STG.E desc[UR40][R4.64+0x60], R11 ;  /* 0x0000600b04005986 */ /* 0x0001e2000c101928 */
[----:B------:R-:W-:-:S02]  /*49a0*/  ISETP.GT.AND P5, PT, R3, RZ, P0 ;  /* 0x000000ff0300720c */ /* 0x000fc400007a4270 */
[----:B------:R-:W-:Y:S01]  /*49b0*/  F2FP.TF32.F32.PACK_B R7, R7 ;  /* 0x00000007ff07723e */ /* 0x000fe200024050ff */
[----:B------:R-:W-:Y:S01]  /*49c0*/  @P3 STG.E desc[UR40][R4.64+0x64], R37 ;  /* 0x0000642504003986 */ /* 0x000fe2000c101928 */
[C---:B------:R-:W-:Y:S02]  /*49d0*/  ISETP.GT.AND P3, PT, R3.reuse, RZ, P2 ;  /* 0x000000ff0300720c */ /* 0x040fe40001764270 */
[----:B------:R-:W-:Y:S01]  /*49e0*/  F2FP.TF32.F32.PACK_B R41, R41 ;  /* 0x00000029ff29723e */ /* 0x000fe200024050ff */
[----:B------:R1:W-:Y:S01]  /*49f0*/  @P1 STG.E desc[UR40][R8.64+0x60], R7 ;  /* 0x0000600708001986 */ /* 0x0003e2000c101928 */
[----:B------:R-:W-:Y:S02]  /*4a00*/  ISETP.GT.AND P0, PT, R3, 0x8, P0 ;  /* 0x000000080300780c */ /* 0x000fe40000704270 */
[----:B------:R-:W-:Y:S01]  /*4a10*/  F2FP.TF32.F32.PACK_B R43, R43 ;  /* 0x0000002bff2b723e */ /* 0x000fe200024050ff */
[----:B------:R-:W-:Y:S01]  /*4a20*/  @P4 STG.E desc[UR40][R8.64+0x64], R39 ;  /* 0x0000642708004986 */ /* 0x000fe2000c101928 */
[----:B------:R-:W-:Y:S01]  /*4a30*/  ISETP.GT.AND P4, PT, R6, 0x28, PT ;  /* 0x000000280600780c */ /* 0x000fe20003f84270 */
[----:B0-----:R-:W-:Y:S01]  /*4a40*/  FMUL R11, R44, R23 ;  /* 0x000000172c0b7220 */ /* 0x001fe20000400000 */
[----:B------:R-:W-:Y:S01]  /*4a50*/  F2FP.TF32.F32.PACK_B R45, R45 ;  /* 0x0000002dff2d723e */ /* 0x000fe200024050ff */
[----:B------:R0:W-:Y:S01]  /*4a60*/  @P5 STG.E desc[UR40][R4.64+0x80], R13 ;  /* 0x0000800d04005986 */ /* 0x0001e2000c101928 */
[----:B------:R-:W-:-:S02]  /*4a70*/  ISETP.GT.AND P5, PT, R6, 0x29, PT ;  /* 0x000000290600780c */ /* 0x000fc40003fa4270 */
[----:B------:R-:W-:Y:S01]  /*4a80*/  F2FP.TF32.F32.PACK_B R11, R11 ;  /* 0x0000000bff0b723e */ /* 0x000fe200024050ff */
[----:B------:R-:W-:Y:S01]  /*4a90*/  @P3 STG.E desc[UR40][R4.64+0x84], R41 ;  /* 0x0000842904003986 */ /* 0x000fe2000c101928 */
[C---:B------:R-:W-:Y:S01]  /*4aa0*/  ISETP.GT.AND P3, PT, R3.reuse, 0x8, P2 ;  /* 0x000000080300780c */ /* 0x040fe20001764270 */
[-C--:B-1----:R-:W-:Y:S01]  /*4ab0*/  FMUL R7, R42, R23.reuse ;  /* 0x000000172a077220 */ /* 0x082fe20000400000 */
[C---:B------:R-:W-:Y:S02]  /*4ac0*/  ISETP.GT.AND P2, PT, R3.reuse, RZ, P4 ;  /* 0x000000ff0300720c */ /* 0x040fe40002744270 */
[C---:B------:R-:W-:Y:S02]  /*4ad0*/  ISETP.GT.AND P1, PT, R3.reuse, RZ, P5 ;  /* 0x000000ff0300720c */ /* 0x040fe40002f24270 */
[----:B------:R-:W-:Y:S01]  /*4ae0*/  ISETP.GT.AND P4, PT, R3, 0x8, P4 ;  /* 0x000000080300780c */ /* 0x000fe20002784270 */
[----:B0-----:R-:W-:Y:S01]  /*4af0*/  FMUL R13, R46, R23 ;  /* 0x000000172e0d7220 */ /* 0x001fe20000400000 */
[----:B------:R-:W-:-:S02]  /*4b00*/  F2FP.TF32.F32.PACK_B R7, R7 ;  /* 0x00000007ff07723e */ /* 0x000fc400024050ff */
[----:B------:R-:W-:Y:S02]  /*4b10*/  ISETP.GT.AND P5, PT, R3, 0x8, P5 ;  /* 0x000000080300780c */ /* 0x000fe40002fa4270 */
[----:B------:R-:W-:Y:S01]  /*4b20*/  F2FP.TF32.F32.PACK_B R13, R13 ;  /* 0x0000000dff0d723e */ /* 0x000fe200024050ff */
[----:B------:R0:W-:Y:S01]  /*4b30*/  @P0 STG.E desc[UR40][R8.64+0x80], R7 ;  /* 0x0000800708000986 */ /* 0x0001e2000c101928 */
[C---:B------:R-:W-:Y:S02]  /*4b40*/  ISETP.GT.AND P0, PT, R6.reuse, 0x39, PT ;  /* 0x000000390600780c */ /* 0x040fe40003f04270 */
[----:B------:R-:W-:Y:S01]  /*4b50*/  F2FP.TF32.F32.PACK_B R47, R47 ;  /* 0x0000002fff2f723e */ /* 0x000fe200024050ff */
[----:B------:R-:W-:Y:S01]  /*4b60*/  @P3 STG.E desc[UR40][R8.64+0x84], R43 ;  /* 0x0000842b08003986 */ /* 0x000fe2000c101928 */
[C---:B------:R-:W-:Y:S02]  /*4b70*/  ISETP.GT.AND P3, PT, R6.reuse, 0x30, PT ;  /* 0x000000300600780c */ /* 0x040fe40003f64270 */
[----:B------:R-:W-:Y:S01]  /*4b80*/  F2FP.TF32.F32.PACK_B R49, R49 ;  /* 0x00000031ff31723e */ /* 0x000fe200024050ff */
[----:B------:R1:W-:Y:S01]  /*4b90*/  @P2 STG.E desc[UR40][R4.64+0xa0], R11 ;  /* 0x0000a00b04002986 */ /* 0x0003e2000c101928 */
[----:B------:R-:W-:-:S02]  /*4ba0*/  ISETP.GT.AND P2, PT, R6, 0x31, PT ;  /* 0x000000310600780c */ /* 0x000fc40003f44270 */
[----:B------:R-:W-:Y:S01]  /*4bb0*/  F2FP.TF32.F32.PACK_B R15, R15 ;  /* 0x0000000fff0f723e */ /* 0x000fe200024050ff */
[----:B------:R-:W-:Y:S01]  /*4bc0*/  @P1 STG.E desc[UR40][R4.64+0xa4], R45 ;  /* 0x0000a42d04001986 */ /* 0x000fe2000c101928 */
[----:B------:R-:W-:Y:S01]  /*4bd0*/  ISETP.GT.AND P1, PT, R6, 0x38, PT ;  /* 0x000000380600780c */ /* 0x000fe20003f24270 */
[----:B------:R-:W-:Y:S01]  /*4be0*/  @P4 IMAD.MOV.U32 R6, RZ, RZ, R8 ;  /* 0x000000ffff064224 */ /* 0x000fe200078e0008 */
[----:B------:R-:W-:Y:S01]  /*4bf0*/  F2FP.TF32.F32.PACK_B R51, R51 ;  /* 0x00000033ff33723e */ /* 0x000fe200024050ff */
[----:B0-----:R-:W-:Y:S01]  /*4c00*/  @P4 IMAD.MOV.U32 R7, RZ, RZ, R9 ;  /* 0x000000ffff074224 */ /* 0x001fe200078e0009 */
[----:B------:R-:W-:Y:S02]  /*4c10*/  F2FP.TF32.F32.PACK_B R21, R21 ;  /* 0x00000015ff15723e */ /* 0x000fe400024050ff */
[----:B------:R-:W-:Y:S01]  /*4c20*/  F2FP.TF32.F32.PACK_B R53, R53 ;  /* 0x00000035ff35723e */ /* 0x000fe200024050ff */
[----:B-1----:R-:W-:Y:S01]  /*4c30*/  FMUL R11, R48, R23 ;  /* 0x00000017300b7220 */ /* 0x002fe20000400000 */
[----:B------:R0:W-:Y:S01]  /*4c40*/  @P4 STG.E desc[UR40][R6.64+0xa0], R13 ;  /* 0x0000a00d06004986 */ /* 0x0001e2000c101928 */
[----:B------:R-:W-:-:S02]  /*4c50*/  ISETP.GT.AND P4, PT, R3, RZ, P3 ;  /* 0x000000ff0300720c */ /* 0x000fc40001f84270 */
[----:B------:R-:W-:Y:S02]  /*4c60*/  ISETP.GT.AND P3, PT, R3, 0x8, P3 ;  /* 0x000000080300780c */ /* 0x000fe40001f64270 */
[----:B------:R-:W-:Y:S02]  /*4c70*/  F2FP.TF32.F32.PACK_B R11, R11 ;  /* 0x0000000bff0b723e */ /* 0x000fe400024050ff */
[----:B------:R-:W-:Y:S01]  /*4c80*/  F2FP.TF32.F32.PACK_B R55, R55 ;  /* 0x00000037ff37723e */ /* 0x000fe200024050ff */
[----:B0-----:R-:W-:Y:S02]  /*4c90*/  @P5 IMAD.MOV.U32 R6, RZ, RZ, R8 ;  /* 0x000000ffff065224 */ /* 0x001fe400078e0008 */
[----:B------:R-:W-:Y:S01]  /*4ca0*/  FMUL R13, R54, R23 ;  /* 0x00000017360d7220 */ /* 0x000fe20000400000 */
[----:B------:R-:W-:-:S04]  /*4cb0*/  @P5 IMAD.MOV.U32 R7, RZ, RZ, R9 ;  /* 0x000000ffff075224 */ /* 0x000fc800078e0009 */
[----:B------:R-:W-:Y:S01]  /*4cc0*/  F2FP.TF32.F32.PACK_B R13, R13 ;  /* 0x0000000dff0d723e */ /* 0x000fe200024050ff */
[----:B------:R0:W-:Y:S01]  /*4cd0*/  @P5 STG.E desc[UR40][R6.64+0xa4], R47 ;  /* 0x0000a42f06005986 */ /* 0x0001e2000c101928 */
[C---:B------:R-:W-:Y:S02]  /*4ce0*/  ISETP.GT.AND P5, PT, R3.reuse, RZ, P2 ;  /* 0x000000ff0300720c */ /* 0x040fe400017a4270 */
[C---:B------:R-:W-:Y:S01]  /*4cf0*/  ISETP.GT.AND P2, PT, R3.reuse, 0x8, P2 ;  /* 0x000000080300780c */ /* 0x040fe20001744270 */
[----:B------:R-:W-:Y:S01]  /*4d00*/  @P4 STG.E desc[UR40][R4.64+0xc0], R11 ;  /* 0x0000c00b04004986 */ /* 0x000fe2000c101928 */
[C---:B------:R-:W-:Y:S02]  /*4d10*/  ISETP.GT.AND P4, PT, R3.reuse, RZ, P1 ;  /* 0x000000ff0300720c */ /* 0x040fe40000f84270 */
[----:B------:R-:W-:Y:S01]  /*4d20*/  ISETP.GT.AND P1, PT, R3, 0x8, P1 ;  /* 0x000000080300780c */ /* 0x000fe20000f24270 */
[----:B0-----:R-:W-:-:S06]  /*4d30*/  @P3 IMAD.MOV.U32 R6, RZ, RZ, R8 ;  /* 0x000000ffff063224 */ /* 0x001fcc00078e0008 */
[----:B------:R-:W-:Y:S01]  /*4d40*/  @P5 STG.E desc[UR40][R4.64+0xc4], R49 ;  /* 0x0000c43104005986 */ /* 0x000fe2000c101928 */
[C---:B------:R-:W-:Y:S01]  /*4d50*/  ISETP.GT.AND P5, PT, R3.reuse, RZ, P0 ;  /* 0x000000ff0300720c */ /* 0x040fe200007a4270 */
[----:B------:R-:W-:Y:S01]  /*4d60*/  @P3 IMAD.MOV.U32 R7, RZ, RZ, R9 ;  /* 0x000000ffff073224 */ /* 0x000fe200078e0009 */
[----:B------:R-:W-:-:S04]  /*4d70*/  ISETP.GT.AND P0, PT, R3, 0x8, P0 ;  /* 0x000000080300780c */ /* 0x000fc80000704270 */
[----:B------:R0:W-:Y:S02]  /*4d80*/  @P3 STG.E desc[UR40][R6.64+0xc0], R15 ;  /* 0x0000c00f06003986 */ /* 0x0001e4000c101928 */
[----:B0-----:R-:W-:Y:S02]  /*4d90*/  @P2 IMAD.MOV.U32 R6, RZ, RZ, R8 ;  /* 0x000000ffff062224 */ /* 0x001fe400078e0008 */
[----:B------:R-:W-:-:S05]  /*4da0*/  @P2 IMAD.MOV.U32 R7, RZ, RZ, R9 ;  /* 0x000000ffff072224 */ /* 0x000fca00078e0009 */
[----:B------:R-:W-:Y:S04]  /*4db0*/  @P2 STG.E desc[UR40][R6.64+0xc4], R51 ;  /* 0x0000c43306002986 */ /* 0x000fe8000c101928 */
[----:B------:R-:W-:Y:S04]  /*4dc0*/  @P4 STG.E desc[UR40][R4.64+0xe0], R21 ;  /* 0x0000e01504004986 */ /* 0x000fe8000c101928 */
[----:B------:R0:W-:Y:S02]  /*4dd0*/  @P5 STG.E desc[UR40][R4.64+0xe4], R53 ;  /* 0x0000e43504005986 */ /* 0x0001e4000c101928 */
[----:B0-----:R-:W-:-:S02]  /*4de0*/  @P1 IMAD.MOV.U32 R4, RZ, RZ, R8 ;  /* 0x000000ffff041224 */ /* 0x001fc400078e0008 */
[----:B------:R-:W-:-:S05]  /*4df0*/  @P1 IMAD.MOV.U32 R5, RZ, RZ, R9 ;  /* 0x000000ffff051224 */ /* 0x000fca00078e0009 */
[----:B------:R0:W-:Y:S04]  /*4e00*/  @P1 STG.E desc[UR40][R4.64+0xe0], R13 ;  /* 0x0000e00d04001986 */ /* 0x0001e8000c101928 */
[----:B------:R0:W-:Y:S02]  /*4e10*/  @P0 STG.E desc[UR40][R8.64+0xe4], R55 ;  /* 0x0000e43708000986 */ /* 0x0001e4000c101928 */
.L_x_94:
[----:B------:R-:W-:Y:S05]  /*4e20*/  BSYNC B0 ;  /* 0x0000000000007941 */ /* 0x000fea0003800000 */
.L_x_32:
[----:B------:R-:W-:Y:S01]  /*4e30*/  IADD3 R16, P0, R16, UR38, RZ ;  /* 0x0000002610107c10 */ /* 0x000fe2000ff1e0ff */
[----:B------:R-:W-:Y:S01]  /*4e40*/  ULDC.64 UR4, c[0x0][0x650] ;  /* 0x0001940000047ab9 */ /* 0x000fe20000000a00 */
[----:B------:R-:W-:Y:S01]  /*4e50*/  PRMT R3, RZ, 0x7610, R3 ;  /* 0x00007610ff037816 */ /* 0x000fe20000000003 */
[----:B------:R-:W-:Y:S01]  /*4e60*/  IMAD.MOV.U32 R70, RZ, RZ, -0x1 ;  /* 0xffffffffff467424 */ /* 0x000fe200078e00ff */
[----:B------:R-:W-:Y:S01]  /*4e70*/  IADD3.X R17, R17, UR37, RZ, P0, !PT ;  /* 0x0000002511117c10 */ /* 0x000fe200087fe4ff */
[----:B--2---:R-:W-:Y:S01]  /*4e80*/  IMAD.MOV.U32 R69, RZ, RZ, -0x1 ;  /* 0xffffffffff457424 */ /* 0x004fe200078e00ff */
[----:B------:R-:W-:-:S04]  /*4e90*/  ISETP.GE.U32.AND P0, PT, R16, UR4, PT ;  /* 0x0000000410007c0c */ /* 0x000fc8000bf06070 */
[----:B------:R-:W-:-:S13]  /*4ea0*/  ISETP.GE.U32.AND.EX P0, PT, R17, UR5, PT, P0 ;  /* 0x0000000511007c0c */ /* 0x000fda000bf06100 */
[----:B------:R-:W-:Y:S05]  /*4eb0*/  @P0 BRA `(.L_x_95) ;  /* 0x00000004004c0947 */ /* 0x000fea0003800000 */
[----:B01-3--:R-:W0:Y:S01]  /*4ec0*/  LDC.64 R10, c[0x0][0x628] ;  /* 0x00018a00ff0a7b82 */ /* 0x00be220000000a00 */
[----:B----4-:R-:W1:Y:S01]  /*4ed0*/  S2R R12, SR_CTAID.X ;  /* 0x00000000000c7919 */ /* 0x010e620000002500 */
[----:B------:R-:W-:Y:S02]  /*4ee0*/  IMAD.MOV.U32 R8, RZ, RZ, R16 ;  /* 0x000000ffff087224 */ /* 0x000fe400078e0010 */
[----:B------:R-:W-:Y:S01]  /*4ef0*/  IMAD.MOV.U32 R9, RZ, RZ, R17 ;  /* 0x000000ffff097224 */ /* 0x000fe200078e0011 */
[----:B------:R-:W2:Y:S03]  /*4f00*/  S2R R20, SR_CTAID.Y ;  /* 0x0000000000147919 */ /* 0x000ea60000002600 */
[----:B------:R-:W3:Y:S08]  /*4f10*/  LDC R0, c[0x0][0x630] ;  /* 0x00018c00ff007b82 */ /* 0x000ef00000000800 */
[----:B------:R-:W4:Y:S01]  /*4f20*/  LDC.64 R14, c[0x0][0x620] ;  /* 0x00018800ff0e7b82 */ /* 0x000f220000000a00 */
[----:B0-----:R-:W-:-:S04]  /*4f30*/  ISETP.NE.U32.AND P0, PT, R10, RZ, PT ;  /* 0x000000ff0a00720c */ /* 0x001fc80003f05070 */
[----:B------:R-:W-:-:S13]  /*4f40*/  ISETP.NE.AND.EX P0, PT, R11, RZ, PT, P0 ;  /* 0x000000ff0b00720c */ /* 0x000fda0003f05300 */
[----:B-1234-:R-:W-:Y:S05]  /*4f50*/  @!P0 BRA `(.L_x_96) ;  /* 0x0000000000288947 */ /* 0x01efea0003800000 */
        /* <DEDUP_REMOVED lines=10> */
.L_x_96:
[-CC-:B------:R-:W-:Y:S01]  /*5000*/  SHF.R.U64 R69, R8, R0.reuse, R9.reuse ;  /* 0x0000000008457219 */ /* 0x180fe20000001209 */
[----:B------:R-:W0:Y:S01]  /*5010*/  LDC.64 R26, c[0x0][0x640] ;  /* 0x00019000ff1a7b82 */ /* 0x000e220000000a00 */
[----:B------:R-:W-:Y:S01]  /*5020*/  SHF.R.U32.HI R0, RZ, R0, R9 ;  /* 0x00000000ff007219 */ /* 0x000fe20000011609 */
[----:B------:R-:W-:Y:S01]  /*5030*/  ULDC UR4, c[0x0][0x150] ;  /* 0x0000540000047ab9 */ /* 0x000fe20000000800 */
[----:B------:R-:W-:Y:S02]  /*5040*/  IADD3 R3, P0, RZ, -R69, RZ ;  /* 0x80000045ff037210 */ /* 0x000fe40007f1e0ff */
[----:B------:R-:W-:-:S03]  /*5050*/  I2FP.F32.U32 R7, R12 ;  /* 0x0000000c00077245 */ /* 0x000fc60000201000 */
[----:B------:R-:W1:Y:S01]  /*5060*/  LDC R6, c[0x0][0x618] ;  /* 0x00018600ff067b82 */ /* 0x000e620000000800 */
[----:B------:R-:W-:Y:S02]  /*5070*/  IMAD.X R5, RZ, RZ, ~R0, P0 ;  /* 0x000000ffff057224 */ /* 0x000fe400000e0e00 */
[----:B------:R-:W-:Y:S01]  /*5080*/  FMUL R7, R7, UR4 ;  /* 0x0000000407077c20 */ /* 0x000fe20008400000 */
[----:B------:R-:W-:Y:S01]  /*5090*/  ULDC UR4, c[0x0][0x154] ;  /* 0x0000550000047ab9 */ /* 0x000fe20000000800 */
[-C--:B------:R-:W-:Y:S02]  /*50a0*/  IMAD R0, R5, R14.reuse, RZ ;  /* 0x0000000e05007224 */ /* 0x080fe400078e02ff */
[C---:B------:R-:W-:Y:S01]  /*50b0*/  IMAD.WIDE.U32 R4, R3.reuse, R14, R16 ;  /* 0x0000000e03047225 */ /* 0x040fe200078e0010 */
[----:B------:R-:W2:Y:S01]  /*50c0*/  LDC R8, c[0x0][0x608] ;  /* 0x00018200ff087b82 */ /* 0x000ea20000000800 */
[----:B------:R-:W3:Y:S02]  /*50d0*/  F2I.U32.TRUNC.NTZ R7, R7 ;  /* 0x0000000700077305 */ /* 0x000ee4000020f000 */
[----:B------:R-:W-:Y:S01]  /*50e0*/  IMAD R3, R3, R15, R0 ;  /* 0x0000000f03037224 */ /* 0x000fe200078e0200 */
[----:B------:R-:W-:-:S03]  /*50f0*/  I2FP.F32.U32 R0, R20 ;  /* 0x0000001400007245 */ /* 0x000fc60000201000 */
[----:B------:R-:W-:Y:S01]  /*5100*/  IMAD.IADD R3, R5, 0x1, R3 ;  /* 0x0000000105037824 */ /* 0x000fe200078e0203 */
[----:B------:R-:W4:Y:S01]  /*5110*/  LDC R11, c[0x0][0x658] ;  /* 0x00019600ff0b7b82 */ /* 0x000f220000000800 */
[----:B0-----:R-:W-:-:S04]  /*5120*/  ISETP.NE.U32.AND P0, PT, R26, RZ, PT ;  /* 0x000000ff1a00720c */ /* 0x001fc80003f05070 */
[----:B------:R-:W-:-:S03]  /*5130*/  ISETP.NE.AND.EX P0, PT, R27, RZ, PT, P0 ;  /* 0x000000ff1b00720c */ /* 0x000fc60003f05300 */
[----:B------:R-:W0:Y:S01]  /*5140*/  LDC R9, c[0x0][0x144] ;  /* 0x00005100ff097b82 */ /* 0x000e220000000800 */
[-C--:B-1----:R-:W-:Y:S01]  /*5150*/  SHF.R.U64 R10, R4, R6.reuse, R3 ;  /* 0x00000006040a7219 */ /* 0x082fe20000001203 */
[----:B---3--:R-:W-:Y:S01]  /*5160*/  IMAD.MOV R7, RZ, RZ, -R7 ;  /* 0x000000ffff077224 */ /* 0x008fe200078e0a07 */
[----:B------:R-:W-:Y:S01]  /*5170*/  SHF.R.U32.HI R3, RZ, R6, R3 ;  /* 0x00000006ff037219 */ /* 0x000fe20000011603 */
[----:B------:R-:W-:-:S04]  /*5180*/  FMUL R6, R0, UR4 ;  /* 0x0000000400067c20 */ /* 0x000fc80008400000 */
[----:B------:R-:W1:Y:S01]  /*5190*/  LDC R21, c[0x0][0x148] ;  /* 0x00005200ff157b82 */ /* 0x000e620000000800 */
[----:B------:R3:W0:Y:S01]  /*51a0*/  F2I.U32.TRUNC.NTZ R14, R6 ;  /* 0x00000006000e7305 */ /* 0x000622000020f000 */
[-CC-:B--2---:R-:W-:Y:S02]  /*51b0*/  SHF.R.U64 R13, R10, R8.reuse, R3.reuse ;  /* 0x000000080a0d7219 */ /* 0x184fe40000001203 */
[----:B------:R-:W-:-:S04]  /*51c0*/  SHF.R.U32.HI R0, RZ, R8, R3 ;  /* 0x00000008ff007219 */ /* 0x000fc80000011603 */
[----:B-----5:R-:W2:Y:S01]  /*51d0*/  LDC R24, c[0x0][0x648] ;  /* 0x00019200ff187b82 */ /* 0x020ea20000000800 */
[-CC-:B----4-:R-:W-:Y:S02]  /*51e0*/  SHF.R.U64 R15, R13, R11.reuse, R0.reuse ;  /* 0x0000000b0d0f7219 */ /* 0x190fe40000001200 */
[----:B------:R-:W-:-:S03]  /*51f0*/  SHF.R.U32.HI R5, RZ, R11, R0 ;  /* 0x0000000bff057219 */ /* 0x000fc60000011600 */
[----:B------:R-:W-:Y:S02]  /*5200*/  IMAD.MOV.U32 R4, RZ, RZ, R15 ;  /* 0x000000ffff047224 */ /* 0x000fe400078e000f */
[----:B------:R-:W4:Y:S01]  /*5210*/  LDC R28, c[0x0][0x638] ;  /* 0x00018e00ff1c7b82 */ /* 0x000f220000000800 */
[----:B0-----:R-:W-:-:S07]  /*5220*/  IMAD R25, R9, R7, R12 ;  /* 0x0000000709197224 */ /* 0x001fce00078e020c */
[----:B------:R-:W0:Y:S08]  /*5230*/  LDC R29, c[0x0][0x610] ;  /* 0x00018400ff1d7b82 */ /* 0x000e300000000800 */
[----:B------:R-:W0:Y:S01]  /*5240*/  LDC R30, c[0x0][0x600] ;  /* 0x00018000ff1e7b82 */ /* 0x000e220000000800 */
[----:B-123--:R-:W-:Y:S05]  /*5250*/  @!P0 BRA `(.L_x_97) ;  /* 0x0000000000288947 */ /* 0x00efea0003800000 */
[----:B------:R-:W1:Y:S02]  /*5260*/  LDC R0, c[0x0][0x64c] ;  /* 0x00019300ff007b82 */ /* 0x000e640000000800 */
[----:B-1----:R-:W-:-:S05]  /*5270*/  IADD3 R3, P0, R15, R0, RZ ;  /* 0x000000000f037210 */ /* 0x002fca0007f1e0ff */
        /* <DEDUP_REMOVED lines=8> */
.L_x_97:
[----:B------:R-:W-:Y:S01]  /*5300*/  ISETP.NE.AND P0, PT, R2, 0x1, PT ;  /* 0x000000010200780c */ /* 0x000fe20003f05270 */
[----:B------:R-:W-:Y:S01]  /*5310*/  IMAD.MOV R14, RZ, RZ, -R14 ;  /* 0x000000ffff0e7224 */ /* 0x000fe200078e0a0e */
[----:B------:R-:W-:Y:S02]  /*5320*/  SHF.R.U64 R3, R4, R24, R5 ;  /* 0x0000001804037219 */ /* 0x000fe40000001205 */
[----:B------:R-:W-:Y:S02]  /*5330*/  LOP3.LUT R0, R13, R66, RZ, 0xc0, !PT ;  /* 0x000000420d007212 */ /* 0x000fe400078ec0ff */
[----:B------:R-:W-:Y:S01]  /*5340*/  LOP3.LUT R10, R10, R65, RZ, 0xc0, !PT ;  /* 0x000000410a0a7212 */ /* 0x000fe200078ec0ff */
[----:B------:R-:W-:Y:S02]  /*5350*/  IMAD.MOV R4, RZ, RZ, -R3 ;  /* 0x000000ffff047224 */ /* 0x000fe400078e0a03 */
[----:B------:R-:W-:Y:S02]  /*5360*/  IMAD R0, R61, R3, R0 ;  /* 0x000000033d007224 */ /* 0x000fe400078e0200 */
[----:B----4-:R-:W-:-:S02]  /*5370*/  IMAD R3, R4, R28, R15 ;  /* 0x0000001c04037224 */ /* 0x010fc400078e020f */
[----:B------:R-:W-:Y:S02]  /*5380*/  @P0 IMAD R25, R21, R14, R20 ;  /* 0x0000000e15190224 */ /* 0x000fe400078e0214 */
[----:B0-----:R-:W-:Y:S02]  /*5390*/  IMAD R5, R3, R30, R10 ;  /* 0x0000001e03057224 */ /* 0x001fe400078e020a */
[----:B------:R-:W-:Y:S02]  /*53a0*/  IMAD R0, R0, R29, R25 ;  /* 0x0000001d00007224 */ /* 0x000fe400078e0219 */
[----:B------:R-:W-:-:S03]  /*53b0*/  IMAD.MOV.U32 R4, RZ, RZ, 0x1 ;  /* 0x00000001ff047424 */ /* 0x000fc600078e00ff */
[----:B------:R-:W-:Y:S02]  /*53c0*/  SEL R70, R5, R0, !P0 ;  /* 0x0000000005467207 */ /* 0x000fe40004000000 */
[----:B------:R-:W-:Y:S02]  /*53d0*/  PRMT R3, R4, 0x7610, R3 ;  /* 0x0000761004037816 */ /* 0x000fe40000000003 */
[----:B------:R-:W-:-:S07]  /*53e0*/  SEL R0, R0, R5, !P0 ;  /* 0x0000000500007207 */ /* 0x000fce0004000000 */
.L_x_95:
[----:B------:R-:W-:Y:S01]  /*53f0*/  LOP3.LUT P0, RZ, R3, 0xff, RZ, 0xc0, !PT ;  /* 0x000000ff03ff7812 */ /* 0x000fe2000780c0ff */
[----:B------:R-:W-:Y:S01]  /*5400*/  UIMAD.WIDE.U32 UR4, UR42, -0x33333333, URZ ;  /* 0xcccccccd2a0478a5 */ /* 0x000fe2000f8e003f */
[----:B------:R-:W-:-:S03]  /*5410*/  IMAD.MOV.U32 R71, RZ, RZ, R0 ;  /* 0x000000ffff477224 */ /* 0x000fc600078e0000 */
[----:B------:R-:W-:-:S04]  /*5420*/  USHF.R.U32.HI UR4, URZ, 0x2, UR5 ;  /* 0x000000023f047899 */ /* 0x000fc80008011605 */
[----:B------:R-:W-:-:S04]  /*5430*/  UIMAD UR42, UR4, -0x5, UR42 ;  /* 0xfffffffb042a78a4 */ /* 0x000fc8000f8e022a */
[----:B------:R-:W-:Y:S08]  /*5440*/  @P0 BRA `(.L_x_98) ;  /* 0xffffffc000140947 */ /* 0x000ff0000383ffff */
[----:B------:R-:W-:Y:S05]  /*5450*/  EXIT ;  /* 0x000000000000794d */ /* 0x000fea0003800000 */
.L_x_7:
        /* <DEDUP_REMOVED lines=26> */
.L_x_100:
[----:B------:R-:W0:Y:S01]  /*5600*/  LDC.64 R30, c[0x0][0x640] ;  /* 0x00019000ff1e7b82 */ /* 0x000e220000000a00 */
[-CC-:B------:R-:W-:Y:S01]  /*5610*/  SHF.R.U64 R22, R14, R8.reuse, R15.reuse ;  /* 0x000000080e167219 */ /* 0x180fe2000000120f */
[----:B------:R-:W-:Y:S01]  /*5620*/  IMAD.MOV.U32 R27, RZ, RZ, 0x1 ;  /* 0x00000001ff1b7424 */ /* 0x000fe200078e00ff */
[----:B------:R-:W-:Y:S02]  /*5630*/  SHF.R.U32.HI R7, RZ, R8, R15 ;  /* 0x00000008ff077219 */ /* 0x000fe4000001160f */
[----:B------:R-:W-:-:S03]  /*5640*/  IADD3 R13, P0, RZ, -R22, RZ ;  /* 0x80000016ff0d7210 */ /* 0x000fc60007f1e0ff */
[----:B------:R-:W1:Y:S02]  /*5650*/  LDC R12, c[0x0][0x618] ;  /* 0x00018600ff0c7b82 */ /* 0x000e640000000800 */
[----:B------:R-:W-:Y:S02]  /*5660*/  IMAD.X R7, RZ, RZ, ~R7, P0 ;  /* 0x000000ffff077224 */ /* 0x000fe400000e0e07 */
[----:B------:R-:W-:-:S04]  /*5670*/  IMAD.WIDE.U32 R10, R13, R24, R16 ;  /* 0x000000180d0a7225 */ /* 0x000fc800078e0010 */
[----:B------:R-:W2:Y:S01]  /*5680*/  LDC R14, c[0x0][0x608] ;  /* 0x00018200ff0e7b82 */ /* 0x000ea20000000800 */
[----:B------:R-:W-:-:S04]  /*5690*/  IMAD R8, R7, R24, RZ ;  /* 0x0000001807087224 */ /* 0x000fc800078e02ff */
[----:B------:R-:W-:-:S03]  /*56a0*/  IMAD R7, R13, R25, R8 ;  /* 0x000000190d077224 */ /* 0x000fc600078e0208 */
[----:B------:R-:W3:Y:S01]  /*56b0*/  LDC R28, c[0x0][0x658] ;  /* 0x00019600ff1c7b82 */ /* 0x000ee20000000800 */
[----:B------:R-:W-:Y:S01]  /*56c0*/  IMAD.IADD R7, R11, 0x1, R7 ;  /* 0x000000010b077824 */ /* 0x000fe200078e0207 */
[----:B0-----:R-:W-:Y:S01]  /*56d0*/  ISETP.NE.U32.AND P0, PT, R30, RZ, PT ;  /* 0x000000ff1e00720c */ /* 0x001fe20003f05070 */
[----:B------:R-:W-:-:S03]  /*56e0*/  IMAD.MOV.U32 R11, RZ, RZ, -0x1 ;  /* 0xffffffffff0b7424 */ /* 0x000fc600078e00ff */
        /* <DEDUP_REMOVED lines=8> */
[-C--:B---3--:R-:W-:Y:S02]  /*5770*/  SHF.L.U32 R10, R11, R28.reuse, RZ ;  /* 0x0000001c0b0a7219 */ /* 0x088fe400000006ff */
[--C-:B------:R-:W-:Y:S02]  /*5780*/  SHF.R.U64 R26, R24, R28, R7.reuse ;  /* 0x0000001c181a7219 */ /* 0x100fe40000001207 */
[----:B------:R-:W-:Y:S02]  /*5790*/  LOP3.LUT R29, RZ, R10, RZ, 0x33, !PT ;  /* 0x0000000aff1d7212 */ /* 0x000fe400078e33ff */
[----:B------:R-:W-:Y:S01]  /*57a0*/  SHF.R.U32.HI R11, RZ, R28, R7 ;  /* 0x0000001cff0b7219 */ /* 0x000fe20000011607 */
[----:B------:R-:W3:Y:S01]  /*57b0*/  LDC R32, c[0x0][0x610] ;  /* 0x00018400ff207b82 */ /* 0x000ee20000000800 */
[----:B------:R-:W-:Y:S01]  /*57c0*/  IMAD.MOV.U32 R10, RZ, RZ, R26 ;  /* 0x000000ffff0a7224 */ /* 0x000fe200078e001a */
[----:B------:R-:W-:Y:S06]  /*57d0*/  @!P0 BRA `(.L_x_101) ;  /* 0x0000000000288947 */ /* 0x000fec0003800000 */
        /* <DEDUP_REMOVED lines=10> */
.L_x_101:
[----:B------:R-:W-:Y:S02]  /*5880*/  ISETP.NE.AND P0, PT, R2, 0x1, PT ;  /* 0x000000010200780c */ /* 0x000fe40003f05270 */
[----:B-1----:R-:W-:Y:S01]  /*5890*/  SHF.R.U64 R8, R10, R8, R11 ;  /* 0x000000080a087219 */ /* 0x002fe2000000120b */
[----:B0-----:R-:W-:Y:S01]  /*58a0*/  VIADD R11, R21, 0xffffffff ;  /* 0xffffffff150b7836 */ /* 0x001fe20000000000 */
[----:B------:R-:W-:Y:S02]  /*58b0*/  SHF.L.U32 R27, R27, R28, RZ ;  /* 0x0000001c1b1b7219 */ /* 0x000fe400000006ff */
[----:B------:R-:W-:Y:S01]  /*58c0*/  LOP3.LUT R5, R24, R29, RZ, 0xc0, !PT ;  /* 0x0000001d18057212 */ /* 0x000fe200078ec0ff */
[----:B------:R-:W-:-:S04]  /*58d0*/  IMAD.MOV R7, RZ, RZ, -R8 ;  /* 0x000000ffff077224 */ /* 0x000fc800078e0a08 */
[----:B------:R-:W-:Y:S02]  /*58e0*/  IMAD R5, R27, R8, R5 ;  /* 0x000000081b057224 */ /* 0x000fe400078e0205 */
[----:B------:R-:W-:Y:S01]  /*58f0*/  @P0 IMAD R6, R9, R23, R4 ;  /* 0x0000001709060224 */ /* 0x000fe200078e0204 */
[----:B------:R-:W-:Y:S01]  /*5900*/  LOP3.LUT R9, R20, R11, RZ, 0xc0, !PT ;  /* 0x0000000b14097212 */ /* 0x000fe200078ec0ff */
[----:B--2---:R-:W-:Y:S02]  /*5910*/  IMAD R4, R7, R25, R26 ;  /* 0x0000001907047224 */ /* 0x004fe400078e021a */
[----:B---3--:R-:W-:Y:S02]  /*5920*/  IMAD R6, R5, R32, R6 ;  /* 0x0000002005067224 */ /* 0x008fe400078e0206 */
[----:B------:R-:W-:Y:S02]  /*5930*/  IMAD R5, R4, R21, R9 ;  /* 0x0000001504057224 */ /* 0x000fe400078e0209 */
[----:B------:R-:W-:-:S02]  /*5940*/  IMAD.MOV.U32 R8, RZ, RZ, 0x1 ;  /* 0x00000001ff087424 */ /* 0x000fc400078e00ff */
[----:B------:R-:W-:Y:S01]  /*5950*/  IMAD.MOV.U32 R7, RZ, RZ, R22 ;  /* 0x000000ffff077224 */ /* 0x000fe200078e0016 */
[----:B------:R-:W-:Y:S02]  /*5960*/  SEL R21, R5, R6, !P0 ;  /* 0x0000000605157207 */ /* 0x000fe40004000000 */
[----:B------:R-:W-:-:S07]  /*5970*/  SEL R20, R6, R5, !P0 ;  /* 0x0000000506147207 */ /* 0x000fce0004000000 */
.L_x_99:
[----:B------:R-:W-:-:S08]  /*5980*/  NOP ;  /* 0x0000000000007918 */ /* 0x000fd00000000000 */
[----:B------:R-:W0:-:S00]  /*5990*/  USETMAXREG.DEALLOC.CTAPOOL 0x28 ;  /* 0x00000028000079c8 */ /* 0x000e0000080e0500 */
[----:B0-----:R-:W-:-:S13]  /*59a0*/  ISETP.NE.AND P0, PT, R3, RZ, PT ;  /* 0x000000ff0300720c */ /* 0x001fda0003f05270 */
[----:B------:R-:W-:Y:S05]  /*59b0*/  @P0 EXIT ;  /* 0x000000000000094d */ /* 0x000fea0003800000 */
[----:B------:R-:W-:Y:S01]  /*59c0*/  LOP3.LUT P0, RZ, R8, 0xff, RZ, 0xc0, !PT ;  /* 0x000000ff08ff7812 */ /* 0x000fe2000780c0ff */
[----:B------:R-:W-:Y:S02]  /*59d0*/  IMAD.MOV.U32 R3, RZ, RZ, 0x1 ;  /* 0x00000001ff037424 */ /* 0x000fe400078e00ff */
[----:B------:R-:W-:-:S10]  /*59e0*/  IMAD.MOV.U32 R8, RZ, RZ, RZ ;  /* 0x000000ffff087224 */ /* 0x000fd400078e00ff */
[----:B------:R-:W-:Y:S05]  /*59f0*/  @!P0 BRA `(.L_x_102) ;  /* 0x0000000c00b08947 */ /* 0x000fea0003800000 */
[----:B------:R-:W0:Y:S01]  /*5a00*/  LDC R3, c[0x0][0x28c] ;  /* 0x0000a300ff037b82 */ /* 0x000e220000000800 */
[----:B------:R-:W1:Y:S01]  /*5a10*/  S2R R13, SR_CgaCtaId ;  /* 0x00000000000d7919 */ /* 0x000e620000008800 */
[----:B------:R-:W-:Y:S01]  /*5a20*/  ULDC UR21, c[0x0][0x658] ;  /* 0x0001960000157ab9 */ /* 0x000fe20000000800 */
[----:B------:R-:W-:Y:S01]  /*5a30*/  UMOV UR4, 0xffffffff ;  /* 0xffffffff00047882 */ /* 0x000fe20000000000 */
[----:B------:R-:W-:Y:S01]  /*5a40*/  BSSY B0, `(.L_x_102) ;  /* 0x00000e7000007945 */ /* 0x000fe20003800000 */
[----:B------:R-:W-:Y:S01]  /*5a50*/  USHF.L.U32 UR4, UR4, UR21, URZ ;  /* 0x0000001504047299 */ /* 0x000fe2000800063f */
[----:B------:R-:W-:Y:S01]  /*5a60*/  IMAD.MOV.U32 R10, RZ, RZ, 0x1 ;  /* 0x00000001ff0a7424 */ /* 0x000fe200078e00ff */
[----:B------:R-:W-:Y:S01]  /*5a70*/  LOP3.LUT R9, R18, 0x2, RZ, 0xfc, !PT ;  /* 0x0000000212097812 */ /* 0x000fe200078efcff */
[----:B------:R-:W-:Y:S01]  /*5a80*/  IMAD.MOV.U32 R8, RZ, RZ, RZ ;  /* 0x000000ffff087224 */ /* 0x000fe200078e00ff */
[----:B------:R-:W-:Y:S01]  /*5a90*/  ULDC UR13, c[0x0][0x600] ;  /* 0x00018000000d7ab9 */ /* 0x000fe20000000800 */
[----:B------:R-:W-:Y:S01]  /*5aa0*/  UMOV UR5, 0x1 ;  /* 0x0000000100057882 */ /* 0x000fe20000000000 */
[----:B------:R-:W-:-:S02]  /*5ab0*/  UIADD3 UR13, UR13, -0x1, URZ ;  /* 0xffffffff0d0d7890 */ /* 0x000fc4000fffe03f */
[----:B------:R-:W-:Y:S02]  /*5ac0*/  USHF.L.U32 UR21, UR5, UR21, URZ ;  /* 0x0000001505157299 */ /* 0x000fe4000800063f */
[----:B------:R-:W-:Y:S01]  /*5ad0*/  ULOP3.LUT UR29, URZ, UR4, URZ, 0x33, !UPT ;  /* 0x000000043f1d7292 */ /* 0x000fe2000f8e333f */
[----:B------:R-:W-:Y:S01]  /*5ae0*/  ULDC.64 UR14, c[0x0][0x198] ;  /* 0x00006600000e7ab9 */ /* 0x000fe20000000a00 */
[----:B0-----:R-:W-:-:S05]  /*5af0*/  VIADD R3, R3, 0x7f ;  /* 0x0000007f03037836 */ /* 0x001fca0000000000 */
[----:B------:R-:W-:-:S04]  /*5b00*/  SHF.R.S32.HI R4, RZ, 0x1f, R3 ;  /* 0x0000001fff047819 */ /* 0x000fc80000011403 */
[----:B------:R-:W-:Y:S01]  /*5b10*/  LEA.HI R4, R4, R3, RZ, 0x7 ;  /* 0x0000000304047211 */ /* 0x000fe200078f38ff */
[C---:B-1----:R-:W-:Y:S02]  /*5b20*/  IMAD.SHL.U32 R12, R13.reuse, 0x20, RZ ;  /* 0x000000200d0c7824 */ /* 0x042fe400078e00ff */
[----:B------:R-:W-:Y:S01]  /*5b30*/  IMAD.SHL.U32 R13, R13, 0x400, RZ ;  /* 0x000004000d0d7824 */ /* 0x000fe200078e00ff */
[----:B------:R-:W-:Y:S01]  /*5b40*/  SHF.R.S32.HI R11, RZ, 0x7, R4 ;  /* 0x00000007ff0b7819 */ /* 0x000fe20000011404 */
[----:B------:R-:W-:Y:S01]  /*5b50*/  IMAD.MOV.U32 R3, RZ, RZ, 0x1 ;  /* 0x00000001ff037424 */ /* 0x000fe200078e00ff */
[----:B------:R-:W-:Y:S02]  /*5b60*/  LOP3.LUT R12, R12, 0x20, RZ, 0xc0, !PT ;  /* 0x000000200c0c7812 */ /* 0x000fe400078ec0ff */
[----:B------:R-:W-:Y:S01]  /*5b70*/  LOP3.LUT R13, R13, 0x400, RZ, 0xc0, !PT ;  /* 0x000004000d0d7812 */ /* 0x000fe200078ec0ff */
[----:B------:R-:W-:-:S07]  /*5b80*/  VIADD R19, R11, 0x1 ;  /* 0x000000010b137836 */ /* 0x000fce0000000000 */
.L_x_113:
[----:B------:R-:W-:-:S03]  /*5b90*/  UMOV UR4, 0xffffffff ;  /* 0xffffffff00047882 */ /* 0x000fc60000000000 */
[----:B------:R-:W-:Y:S05]  /*5ba0*/  BRA.DIV UR4, `(.L_x_103) ;  /* 0x0000001204507947 */ /* 0x000fea000b800000 */
[----:B------:R-:W-:-:S13]  /*5bb0*/  ELECT P6, URZ, PT ;  /* 0x00000000003f782f */ /* 0x000fda00038c0000 */
.L_x_125:
[----:B------:R-:W0:Y:S01]  /*5bc0*/  LDC R4, c[0x0][0x28c] ;  /* 0x0000a300ff047b82 */ /* 0x000e220000000800 */
[----:B------:R-:W-:Y:S01]  /*5bd0*/  BSSY B1, `(.L_x_104) ;  /* 0x000005a000017945 */ /* 0x000fe20003800000 */
[----:B0-----:R-:W-:-:S13]  /*5be0*/  ISETP.LT.OR P6, PT, R4, 0x1, !P6 ;  /* 0x000000010400780c */ /* 0x001fda00077c1670 */
[----:B------:R-:W-:Y:S05]  /*5bf0*/  @P6 BRA `(.L_x_105) ;  /* 0x00000004005c6947 */ /* 0x000fea0003800000 */
[----:B------:R-:W-:Y:S02]  /*5c00*/  IMAD.SHL.U32 R20, R20, 0x80, RZ ;  /* 0x0000008014147824 */ /* 0x000fe400078e00ff */
[----:B------:R-:W-:Y:S02]  /*5c10*/  IMAD R21, R21, 0x40, R12 ;  /* 0x0000004015157824 */ /* 0x000fe400078e020c */
[----:B------:R-:W-:Y:S02]  /*5c20*/  IMAD.MOV.U32 R22, RZ, RZ, RZ ;  /* 0x000000ffff167224 */ /* 0x000fe400078e00ff */
[----:B------:R-:W-:Y:S02]  /*5c30*/  IMAD.MOV.U32 R4, RZ, RZ, R19 ;  /* 0x000000ffff047224 */ /* 0x000fe400078e0013 */
[----:B------:R-:W-:Y:S02]  /*5c40*/  IMAD.MOV.U32 R5, RZ, RZ, R3 ;  /* 0x000000ffff057224 */ /* 0x000fe400078e0003 */
[----:B------:R-:W-:-:S07]  /*5c50*/  IMAD.MOV.U32 R6, RZ, RZ, R8 ;  /* 0x000000ffff067224 */ /* 0x000fce00078e0008 */
.L_x_108:
[----:B------:R-:W0:Y:S01]  /*5c60*/  S2R R15, SR_CgaCtaId ;  /* 0x00000000000f7919 */ /* 0x000e220000008800 */
[----:B------:R-:W-:Y:S02]  /*5c70*/  MOV R14, 0x400 ;  /* 0x00000400000e7802 */ /* 0x000fe40000000f00 */
[----:B------:R-:W-:Y:S02]  /*5c80*/  ISETP.NE.AND P1, PT, R0, RZ, PT ;  /* 0x000000ff0000720c */ /* 0x000fe40003f25270 */
[----:B0-----:R-:W-:Y:S02]  /*5c90*/  LEA R25, R15, R14, 0x18 ;  /* 0x0000000e0f197211 */ /* 0x001fe400078ec0ff */
[----:B------:R-:W-:-:S09]  /*5ca0*/  SHF.L.U32 R14, R5, 0x1f, RZ ;  /* 0x0000001f050e7819 */ /* 0x000fd200000006ff */
[----:B------:R-:W0:Y:S01]  /*5cb0*/  @!P1 LDC R15, c[0x0][0x500] ;  /* 0x00014000ff0f9b82 */ /* 0x000e220000000800 */
[----:B------:R-:W-:-:S04]  /*5cc0*/  IMAD R23, R6, 0x8, R25 ;  /* 0x0000000806177824 */ /* 0x000fc800078e0219 */
[----:B------:R-:W1:Y:S02]  /*5cd0*/  SYNCS.PHASECHK.TRANS64.TRYWAIT P0, [R23+URZ+0x28], R14 ;  /* 0x0000280e170075a7 */ /* 0x000e64000800017f */
[----:B-1----:R-:W-:Y:S05]  /*5ce0*/  @!P0 BRA `(.L_x_106) ;  /* 0x0000001000208947 */ /* 0x002fea0003800000 */
.L_x_126:
[----:B-1----:R-:W-:Y:S01]  /*5cf0*/  PRMT R14, R9, 0x9910, RZ ;  /* 0x00009910090e7816 */ /* 0x002fe200000000ff */
[----:B0-----:R0:W-:Y:S03]  /*5d00*/  @!P1 SYNCS.ARRIVE.TRANS64 RZ, [R23+URZ], R15 ;  /* 0x0000000f17ff99a7 */ /* 0x0011e6000800003f */
[----:B------:R-:W-:-:S13]  /*5d10*/  ISETP.NE.AND P0, PT, R14, 0x2, PT ;  /* 0x000000020e00780c */ /* 0x000fda0003f05270 */
[----:B0-----:R-:W-:Y:S05]  /*5d20*/  @P0 BRA `(.L_x_107) ;  /* 0x0000000000040947 */ /* 0x001fea0003800000 */
[----:B------:R-:W-:Y:S01]  /*5d30*/  BPT.TRAP 0x1 ;  /* 0x000000040000795c */ /* 0x000fe20000300000 */
.L_x_107:
[----:B------:R-:W-:Y:S01]  /*5d40*/  IMAD R14, R6, 0x10000, R25 ;  /* 0x00010000060e7824 */ /* 0x000fe200078e0219 */
[----:B------:R-:W-:Y:S01]  /*5d50*/  R2UR UR10, R22 ;  /* 0x00000000160a72ca */ /* 0x000fe200000e0000 */
[----:B------:R-:W-:Y:S01]  /*5d60*/  UIADD3 UR22, UP0, UR14, 0xf0, URZ ;  /* 0x000000f00e167890 */ /* 0x000fe2000ff1e03f */
[----:B------:R-:W-:Y:S01]  /*5d70*/  R2UR UR9, R23 ;  /* 0x00000000170972ca */ /* 0x000fe200000e0000 */
[----:B------:R-:W-:Y:S01]  /*5d80*/  VIADD R4, R4, 0xffffffff ;  /* 0xffffffff04047836 */ /* 0x000fe20000000000 */
[----:B------:R-:W-:Y:S01]  /*5d90*/  R2UR UR40, R14 ;  /* 0x000000000e2872ca */ /* 0x000fe200000e0000 */
[----:B------:R-:W-:Y:S01]  /*5da0*/  IMAD R14, R6, 0x2000, R13 ;  /* 0x00002000060e7824 */ /* 0x000fe200078e020d */
[----:B------:R-:W-:Y:S01]  /*5db0*/  R2UR UR11, R20 ;  /* 0x00000000140b72ca */ /* 0x000fe200000e0000 */
[----:B------:R-:W-:Y:S01]  /*5dc0*/  UIADD3.X UR23, URZ, UR15, URZ, UP0, !UPT ;  /* 0x0000000f3f177290 */ /* 0x000fe200087fe43f */
[----:B------:R-:W-:Y:S01]  /*5dd0*/  R2UR UR12, R7 ;  /* 0x00000000070c72ca */ /* 0x000fe200000e0000 */
[----:B------:R-:W-:Y:S01]  /*5de0*/  IMAD R14, R14, 0x4, R25 ;  /* 0x000000040e0e7824 */ /* 0x000fe200078e0219 */
[----:B------:R-:W-:Y:S01]  /*5df0*/  R2UR UR35, R21 ;  /* 0x00000000152372ca */ /* 0x000fe200000e0000 */
[----:B------:R-:W-:Y:S01]  /*5e00*/  UIADD3 UR4, UP1, UR14, 0x1f0, URZ ;  /* 0x000001f00e047890 */ /* 0x000fe2000ff3e03f */
[----:B------:R-:W-:Y:S01]  /*5e10*/  ISETP.GT.AND P1, PT, R4, 0x1, PT ;  /* 0x000000010400780c */ /* 0x000fe20003f24270 */
[----:B------:R-:W-:Y:S01]  /*5e20*/  UIADD3 UR58, UR10, 0x20, URZ ;  /* 0x000000200a3a7890 */ /* 0x000fe2000fffe03f */
[----:B------:R-:W-:Y:S01]  /*5e30*/  R2UR UR18, R14 ;  /* 0x000000000e1272ca */ /* 0x000fe200000e0000 */
[----:B------:R-:W-:Y:S01]  /*5e40*/  UIADD3 UR50, UR10, 0x40, URZ ;  /* 0x000000400a327890 */ /* 0x000fe2000fffe03f */
[----:B------:R-:W-:Y:S01]  /*5e50*/  VIADD R6, R6, 0x1 ;  /* 0x0000000106067836 */ /* 0x000fe20000000000 */
[----:B------:R-:W-:Y:S01]  /*5e60*/  UIADD3 UR8, UR40, 0x100, URZ ;  /* 0x0000010028087890 */ /* 0x000fe2000fffe03f */
[----:B------:R-:W-:Y:S01]  /*5e70*/  VIADD R22, R22, 0x80 ;  /* 0x0000008016167836 */ /* 0x000fe20000000000 */
[----:B------:R-:W-:-:S02]  /*5e80*/  UIADD3 UR56, UR40, 0x4100, URZ ;  /* 0x0000410028387890 */ /* 0x000fc4000fffe03f */
[----:B------:R-:W-:Y:S01]  /*5e90*/  UIADD3 UR48, UR40, 0x8100, URZ ;  /* 0x0000810028307890 */ /* 0x000fe2000fffe03f */
[C---:B------:R-:W-:Y:S01]  /*5ea0*/  ISETP.NE.AND P0, PT, R6.reuse, 0x5, PT ;  /* 0x000000050600780c */ /* 0x040fe20003f05270 */
[----:B------:R-:W-:Y:S02]  /*5eb0*/  UIADD3 UR42, UR10, 0x60, URZ ;  /* 0x000000600a2a7890 */ /* 0x000fe4000fffe03f */
[----:B------:R-:W-:Y:S01]  /*5ec0*/  UIADD3 UR40, UR40, 0xc100, URZ ;  /* 0x0000c10028287890 */ /* 0x000fe2000fffe03f */
[----:B------:R-:W-:Y:S01]  /*5ed0*/  SEL R14, RZ, 0x1, P0 ;  /* 0x00000001ff0e7807 */ /* 0x000fe20000000000 */
[----:B------:R-:W-:Y:S01]  /*5ee0*/  UMOV UR6, 0x0 ;  /* 0x0000000000067882 */ /* 0x000fe20000000000 */
[----:B------:R-:W-:Y:S01]  /*5ef0*/  UMOV UR7, 0x10000000 ;  /* 0x1000000000077882 */ /* 0x000fe20000000000 */
[----:B------:R-:W-:Y:S01]  /*5f00*/  UIADD3.X UR5, URZ, UR15, URZ, UP1, !UPT ;  /* 0x0000000f3f057290 */ /* 0x000fe20008ffe43f */
[----:B------:R0:W-:Y:S01]  /*5f10*/  UTMALDG.3D [UR8], [UR22], desc[UR6] ;  /* 0x00000608160075b4 */ /* 0x0001e20008011000 */
[----:B------:R-:W-:Y:S01]  /*5f20*/  UIADD3 UR32, UR18, 0x50100, URZ ;  /* 0x0005010012207890 */ /* 0x000fe2000fffe03f */
[----:B------:R-:W-:Y:S01]  /*5f30*/  LOP3.LUT R5, R5, R14, RZ, 0x3c, !PT ;  /* 0x0000000e05057212 */ /* 0x000fe200078e3cff */
[----:B------:R-:W-:Y:S01]  /*5f40*/  UIADD3 UR24, UR18, 0x52100, URZ ;  /* 0x0005210012187890 */ /* 0x000fe2000fffe03f */
[----:B------:R-:W-:Y:S01]  /*5f50*/  SEL R6, R6, RZ, P0 ;  /* 0x000000ff06067207 */ /* 0x000fe20000000000 */
[----:B------:R-:W-:Y:S01]  /*5f60*/  UIADD3 UR16, UR18, 0x54100, URZ ;  /* 0x0005410012107890 */ /* 0x000fe2000fffe03f */
[----:B------:R-:W-:Y:S01]  /*5f70*/  UMOV UR57, UR9 ;  /* 0x0000000900397c82 */ /* 0x000fe20008000000 */
        /* <DEDUP_REMOVED lines=8> */
[----:B------:R1:W-:Y:S01]  /*6000*/  UTMALDG.3D [UR56], [UR22], desc[UR6] ;  /* 0x00000638160075b4 */ /* 0x0003e20008011000 */
[----:B------:R-:W-:Y:S01]  /*6010*/  UMOV UR30, 0x30000 ;  /* 0x00030000001e7882 */ /* 0x000fe20000000000 */
[----:B------:R-:W-:Y:S01]  /*6020*/  UMOV UR33, UR9 ;  /* 0x0000000900217c82 */ /* 0x000fe20008000000 */
[----:B------:R-:W-:Y:S01]  /*6030*/  UMOV UR34, UR10 ;  /* 0x0000000a00227c82 */ /* 0x000fe20008000000 */
[----:B------:R-:W-:Y:S01]  /*6040*/  UMOV UR36, UR12 ;  /* 0x0000000c00247c82 */ /* 0x000fe20008000000 */
[----:B------:R-:W-:Y:S01]  /*6050*/  UMOV UR25, UR9 ;  /* 0x0000000900197c82 */ /* 0x000fe20008000000 */
[----:B------:R-:W-:Y:S01]  /*6060*/  UMOV UR27, UR35 ;  /* 0x00000023001b7c82 */ /* 0x000fe20008000000 */
[----:B------:R-:W-:Y:S01]  /*6070*/  UMOV UR28, UR12 ;  /* 0x0000000c001c7c82 */ /* 0x000fe20008000000 */
[----:B0-----:R-:W-:Y:S01]  /*6080*/  UIADD3 UR8, UR18, 0x56100, URZ ;  /* 0x0005610012087890 */ /* 0x001fe2000fffe03f */
[----:B------:R1:W-:Y:S01]  /*6090*/  UTMALDG.3D [UR48], [UR22], desc[UR6] ;  /* 0x00000630160075b4 */ /* 0x0003e20008011000 */
        /* <DEDUP_REMOVED lines=8> */
[----:B------:R1:W-:Y:S01]  /*6120*/  UTMALDG.3D.MULTICAST [UR32], [UR4], UR30, desc[UR6] ;  /* 0x00000620040073b4 */ /* 0x0003e2000801181e */
[----:B------:R1:W-:Y:S01]  /*6130*/  UTMALDG.3D.MULTICAST [UR24], [UR4], UR30, desc[UR6] ;  /* 0x00000618040073b4 */ /* 0x0003e2000801181e */
[----:B------:R1:W-:Y:S01]  /*6140*/  UTMALDG.3D.MULTICAST [UR16], [UR4], UR30, desc[UR6] ;  /* 0x00000610040073b4 */ /* 0x0003e2000801181e */
[----:B------:R1:W-:Y:S02]  /*6150*/  UTMALDG.3D.MULTICAST [UR8], [UR4], UR30, desc[UR6] ;  /* 0x00000608040073b4 */ /* 0x0003e4000801181e */
[----:B-1----:R-:W-:Y:S05]  /*6160*/  @P1 BRA `(.L_x_108) ;  /* 0xfffffff800bc1947 */ /* 0x002fea000383ffff */
.L_x_105:
[----:B------:R-:W-:Y:S05]  /*6170*/  BSYNC B1 ;  /* 0x0000000000017941 */ /* 0x000fea0003800000 */
.L_x_104:
[----:B------:R-:W-:Y:S01]  /*6180*/  LOP3.LUT P1, RZ, R10, 0xff, RZ, 0xc0, !PT ;  /* 0x000000ff0aff7812 */ /* 0x000fe2000782c0ff */
[C---:B------:R-:W-:Y:S01]  /*6190*/  IMAD.IADD R7, R11.reuse, 0x1, R8 ;  /* 0x000000010b077824 */ /* 0x040fe200078e0208 */
[----:B------:R-:W-:Y:S01]  /*61a0*/  ULDC.64 UR4, c[0x0][0x650] ;  /* 0x0001940000047ab9 */ /* 0x000fe20000000a00 */
[----:B------:R-:W-:Y:S01]  /*61b0*/  ISETP.GE.U32.AND P2, PT, R11, 0x5, PT ;  /* 0x000000050b00780c */ /* 0x000fe20003f46070 */
[----:B------:R-:W-:Y:S01]  /*61c0*/  BSSY B1, `(.L_x_109) ;  /* 0x000006c000017945 */ /* 0x000fe20003800000 */
[----:B------:R-:W-:Y:S01]  /*61d0*/  IMAD.MOV.U32 R20, RZ, RZ, -0x1 ;  /* 0xffffffffff147424 */ /* 0x000fe200078e00ff */
[----:B------:R-:W-:Y:S01]  /*61e0*/  ISETP.GT.U32.AND P0, PT, R7, 0x4, PT ;  /* 0x000000040700780c */ /* 0x000fe20003f04070 */
[----:B------:R-:W-:Y:S01]  /*61f0*/  IMAD.MOV.U32 R21, RZ, RZ, -0x1 ;  /* 0xffffffffff157424 */ /* 0x000fe200078e00ff */
[----:B------:R-:W-:Y:S02]  /*6200*/  PRMT R10, RZ, 0x7610, R10 ;  /* 0x00007610ff0a7816 */ /* 0x000fe4000000000a */
[----:B------:R-:W-:-:S03]  /*6210*/  ISETP.LT.U32.AND P0, PT, R11, 0x5, P0 ;  /* 0x000000050b00780c */ /* 0x000fc60000701070 */
[----:B------:R-:W0:Y:S01]  /*6220*/  @P1 S2R R5, SR_CgaCtaId ;  /* 0x0000000000051919 */ /* 0x000e220000008800 */
[----:B------:R-:W-:-:S04]  /*6230*/  @P1 MOV R4, 0x400 ;  /* 0x0000040000041802 */ /* 0x000fc80000000f00 */
[----:B0-----:R-:W-:Y:S01]  /*6240*/  @P1 LEA R6, R5, R4, 0x18 ;  /* 0x0000000405061211 */ /* 0x001fe200078ec0ff */
[----:B------:R-:W-:Y:S01]  /*6250*/  IMAD.WIDE.U32 R4, R7, -0x33333333, RZ ;  /* 0xcccccccd07047825 */ /* 0x000fe200078e00ff */
[----:B------:R-:W-:Y:S02]  /*6260*/  SEL R4, RZ, 0x1, !P0 ;  /* 0x00000001ff047807 */ /* 0x000fe40004000000 */
[----:B------:R0:W-:Y:S01]  /*6270*/  @P1 SYNCS.ARRIVE.TRANS64.A1T0 RZ, [R6+URZ+0x68], RZ ;  /* 0x000068ff06ff19a7 */ /* 0x0001e2000810003f */
[----:B------:R-:W-:Y:S02]  /*6280*/  IADD3 R16, P1, R16, UR38, RZ ;  /* 0x0000002610107c10 */ /* 0x000fe4000ff3e0ff */
[----:B------:R-:W-:Y:S02]  /*6290*/  LOP3.LUT R3, R3, R4, RZ, 0x3c, !PT ;  /* 0x0000000403037212 */ /* 0x000fe400078e3cff */
[----:B------:R-:W-:Y:S02]  /*62a0*/  IADD3.X R17, R17, UR37, RZ, P1, !PT ;  /* 0x0000002511117c10 */ /* 0x000fe40008ffe4ff */
[----:B------:R-:W-:-:S02]  /*62b0*/  ISETP.GE.U32.AND P0, PT, R16, UR4, PT ;  /* 0x0000000410007c0c */ /* 0x000fc4000bf06070 */
[----:B0-----:R-:W-:Y:S02]  /*62c0*/  SHF.R.U32.HI R6, RZ, 0x2, R5 ;  /* 0x00000002ff067819 */ /* 0x001fe40000011605 */
[----:B------:R-:W-:Y:S02]  /*62d0*/  ISETP.GE.U32.AND.EX P0, PT, R17, UR5, PT, P0 ;  /* 0x0000000511007c0c */ /* 0x000fe4000bf06100 */
[----:B------:R-:W-:Y:S01]  /*62e0*/  @P2 LOP3.LUT R3, R3, 0x1, R6, 0x78, !PT ;  /* 0x0000000103032812 */ /* 0x000fe200078e7806 */
[----:B------:R-:W-:Y:S01]  /*62f0*/  IMAD R8, R6, -0x5, R7 ;  /* 0xfffffffb06087824 */ /* 0x000fe200078e0207 */
[----:B------:R-:W-:Y:S01]  /*6300*/  PRMT R4, RZ, 0x7610, R4 ;  /* 0x00007610ff047816 */ /* 0x000fe20000000004 */
[----:B------:R-:W-:-:S08]  /*6310*/  IMAD.MOV.U32 R7, RZ, RZ, -0x1 ;  /* 0xffffffffff077424 */ /* 0x000fd000078e00ff */
[----:B------:R-:W-:Y:S05]  /*6320*/  @P0 BRA `(.L_x_110) ;  /* 0x0000000400540947 */ /* 0x000fea0003800000 */
[----:B------:R-:W0:Y:S01]  /*6330*/  S2R R15, SR_CTAID.X ;  /* 0x00000000000f7919 */ /* 0x000e220000002500 */
[----:B------:R-:W-:Y:S01]  /*6340*/  ULDC.64 UR4, c[0x0][0x628] ;  /* 0x00018a0000047ab9 */ /* 0x000fe20000000a00 */
[----:B------:R-:W-:Y:S01]  /*6350*/  ULDC UR7, c[0x0][0x630] ;  /* 0x00018c0000077ab9 */ /* 0x000fe20000000800 */
[----:B------:R-:W-:Y:S01]  /*6360*/  ISETP.NE.U32.AND P0, PT, RZ, UR4, PT ;  /* 0x00000004ff007c0c */ /* 0x000fe2000bf05070 */
[----:B------:R-:W1:Y:S01]  /*6370*/  S2R R20, SR_CTAID.Y ;  /* 0x0000000000147919 */ /* 0x000e620000002600 */
[----:B------:R-:W-:Y:S01]  /*6380*/  ULDC UR8, c[0x0][0x150] ;  /* 0x0000540000087ab9 */ /* 0x000fe20000000800 */
[----:B------:R-:W-:Y:S01]  /*6390*/  IMAD.MOV.U32 R4, RZ, RZ, R16 ;  /* 0x000000ffff047224 */ /* 0x000fe200078e0010 */
[----:B------:R-:W-:Y:S01]  /*63a0*/  ISETP.NE.AND.EX P0, PT, RZ, UR5, PT, P0 ;  /* 0x00000005ff007c0c */ /* 0x000fe2000bf05300 */
[----:B------:R-:W-:Y:S01]  /*63b0*/  IMAD.MOV.U32 R5, RZ, RZ, R17 ;  /* 0x000000ffff057224 */ /* 0x000fe200078e0011 */
[----:B0-----:R-:W-:-:S11]  /*63c0*/  I2FP.F32.U32 R22, R15 ;  /* 0x0000000f00167245 */ /* 0x001fd60000201000 */
[----:B------:R-:W-:Y:S05]  /*63d0*/  @!P0 BRA `(.L_x_111) ;  /* 0x0000000000288947 */ /* 0x000fea0003800000 */
[----:B------:R-:W-:Y:S02]  /*63e0*/  ULDC UR6, c[0x0][0x634] ;  /* 0x00018d0000067ab9 */ /* 0x000fe40000000800 */
[----:B------:R-:W-:-:S05]  /*63f0*/  IADD3 R5, P0, R16, UR6, RZ ;  /* 0x0000000610057c10 */ /* 0x000fca000ff1e0ff */
[----:B------:R-:W-:-:S04]  /*6400*/  IMAD.X R21, RZ, RZ, R17, P0 ;  /* 0x000000ffff157224 */ /* 0x000fc800000e0611 */
[----:B------:R-:W-:-:S04]  /*6410*/  IMAD.WIDE.U32 R6, R21, UR4, RZ ;  /* 0x0000000415067c25 */ /* 0x000fc8000f8e00ff */
[----:B------:R-:W-:-:S04]  /*6420*/  IMAD.WIDE.U32 R6, P0, R5, UR5, R6 ;  /* 0x0000000505067c25 */ /* 0x000fc8000f800006 */
[----:B------:R-:W-:-:S04]  /*6430*/  IMAD.WIDE.U32 R4, R5, UR4, RZ ;  /* 0x0000000405047c25 */ /* 0x000fc8000f8e00ff */
[----:B------:R-:W-:Y:S01]  /*6440*/  IMAD.MOV.U32 R4, RZ, RZ, R7 ;  /* 0x000000ffff047224 */ /* 0x000fe200078e0007 */
[----:B------:R-:W-:Y:S01]  /*6450*/  IADD3 RZ, P1, R5, R6, RZ ;  /* 0x0000000605ff7210 */ /* 0x000fe20007f3e0ff */
[----:B------:R-:W-:-:S04]  /*6460*/  IMAD.X R5, RZ, RZ, RZ, P0 ;  /* 0x000000ffff057224 */ /* 0x000fc800000e06ff */
[----:B------:R-:W-:-:S08]  /*6470*/  IMAD.WIDE.U32.X R4, R21, UR5, R4, P1 ;  /* 0x0000000515047c25 */ /* 0x000fd000088e0404 */
.L_x_111:
[--C-:B------:R-:W-:Y:S01]  /*6480*/  SHF.R.U64 R14, R4, UR7, R5.reuse ;  /* 0x00000007040e7c19 */ /* 0x100fe20008001205 */
[----:B------:R-:W-:Y:S01]  /*6490*/  FMUL R22, R22, UR8 ;  /* 0x0000000816167c20 */ /* 0x000fe20008400000 */
[----:B------:R-:W-:Y:S01]  /*64a0*/  SHF.R.U32.HI R4, RZ, UR7, R5 ;  /* 0x00000007ff047c19 */ /* 0x000fe20008011605 */
[----:B------:R-:W0:Y:S01]  /*64b0*/  LDC R6, c[0x0][0x144] ;  /* 0x00005100ff067b82 */ /* 0x000e220000000800 */
[----:B------:R-:W-:Y:S01]  /*64c0*/  IADD3 R5, P0, RZ, -R14, RZ ;  /* 0x8000000eff057210 */ /* 0x000fe20007f1e0ff */
[----:B------:R-:W-:Y:S01]  /*64d0*/  ULDC UR6, c[0x0][0x154] ;  /* 0x0000550000067ab9 */ /* 0x000fe20000000800 */
[----:B-1----:R-:W-:Y:S01]  /*64e0*/  I2FP.F32.U32 R7, R20 ;  /* 0x0000001400077245 */ /* 0x002fe20000201000 */
[----:B------:R-:W1:Y:S01]  /*64f0*/  F2I.U32.TRUNC.NTZ R22, R22 ;  /* 0x0000001600167305 */ /* 0x000e62000020f000 */
[----:B------:R-:W-:Y:S01]  /*6500*/  ULDC.64 UR4, c[0x0][0x620] ;  /* 0x0001880000047ab9 */ /* 0x000fe20000000a00 */
[----:B------:R-:W-:Y:S01]  /*6510*/  IMAD.X R4, RZ, RZ, ~R4, P0 ;  /* 0x000000ffff047224 */ /* 0x000fe200000e0e04 */
[----:B------:R-:W-:Y:S01]  /*6520*/  ISETP.NE.AND P2, PT, R2, 0x1, PT ;  /* 0x000000010200780c */ /* 0x000fe20003f45270 */
[----:B------:R-:W-:Y:S01]  /*6530*/  FMUL R23, R7, UR6 ;  /* 0x0000000607177c20 */ /* 0x000fe20008400000 */
[----:B------:R-:W2:Y:S01]  /*6540*/  LDC R25, c[0x0][0x148] ;  /* 0x00005200ff197b82 */ /* 0x000ea20000000800 */
[----:B------:R-:W-:Y:S01]  /*6550*/  IMAD R4, R4, UR4, RZ ;  /* 0x0000000404047c24 */ /* 0x000fe2000f8e02ff */
[----:B------:R-:W-:-:S02]  /*6560*/  ULDC.64 UR6, c[0x0][0x640] ;  /* 0x0001900000067ab9 */ /* 0x000fc40000000a00 */
[----:B------:R-:W-:Y:S01]  /*6570*/  ISETP.NE.U32.AND P0, PT, RZ, UR6, PT ;  /* 0x00000006ff007c0c */ /* 0x000fe2000bf05070 */
[----:B------:R-:W3:Y:S01]  /*6580*/  F2I.U32.TRUNC.NTZ R23, R23 ;  /* 0x0000001700177305 */ /* 0x000ee2000020f000 */
[C---:B------:R-:W-:Y:S02]  /*6590*/  IMAD R7, R5.reuse, UR5, R4 ;  /* 0x0000000505077c24 */ /* 0x040fe4000f8e0204 */
[----:B------:R-:W-:Y:S01]  /*65a0*/  IMAD.WIDE.U32 R4, R5, UR4, R16 ;  /* 0x0000000405047c25 */ /* 0x000fe2000f8e0010 */
[----:B------:R-:W-:Y:S01]  /*65b0*/  ULDC UR4, c[0x0][0x618] ;  /* 0x0001860000047ab9 */ /* 0x000fe20000000800 */
[----:B------:R-:W-:Y:S02]  /*65c0*/  ISETP.NE.AND.EX P0, PT, RZ, UR7, PT, P0 ;  /* 0x00000007ff007c0c */ /* 0x000fe4000bf05300 */
[----:B------:R-:W-:Y:S02]  /*65d0*/  IMAD.IADD R5, R5, 0x1, R7 ;  /* 0x0000000105057824 */ /* 0x000fe400078e0207 */
[----:B-1----:R-:W-:-:S03]  /*65e0*/  IMAD.MOV R22, RZ, RZ, -R22 ;  /* 0x000000ffff167224 */ /* 0x002fc600078e0a16 */
[----:B------:R-:W-:Y:S01]  /*65f0*/  SHF.R.U64 R21, R4, UR4, R5 ;  /* 0x0000000404157c19 */ /* 0x000fe20008001205 */
[----:B0-----:R-:W-:Y:S01]  /*6600*/  IMAD R15, R6, R22, R15 ;  /* 0x00000016060f7224 */ /* 0x001fe200078e020f */
[----:B------:R-:W-:Y:S01]  /*6610*/  SHF.R.U32.HI R4, RZ, UR4, R5 ;  /* 0x00000004ff047c19 */ /* 0x000fe20008011605 */
[----:B------:R-:W-:Y:S01]  /*6620*/  ULDC UR4, c[0x0][0x608] ;  /* 0x0001820000047ab9 */ /* 0x000fe20000000800 */
[----:B---3--:R-:W-:Y:S02]  /*6630*/  IMAD.MOV R6, RZ, RZ, -R23 ;  /* 0x000000ffff067224 */ /* 0x008fe400078e0a17 */
[--C-:B------:R-:W-:Y:S02]  /*6640*/  SHF.R.U64 R22, R21, UR4, R4.reuse ;  /* 0x0000000415167c19 */ /* 0x100fe40008001204 */
[----:B------:R-:W-:Y:S01]  /*6650*/  SHF.R.U32.HI R5, RZ, UR4, R4 ;  /* 0x00000004ff057c19 */ /* 0x000fe20008011604 */
[----:B------:R-:W-:Y:S01]  /*6660*/  ULDC UR4, c[0x0][0x658] ;  /* 0x0001960000047ab9 */ /* 0x000fe20000000800 */
[----:B--2---:R-:W-:-:S02]  /*6670*/  @P2 IMAD R15, R25, R6, R20 ;  /* 0x00000006190f2224 */ /* 0x004fc400078e0214 */
[--C-:B------:R-:W-:Y:S02]  /*6680*/  SHF.R.U64 R20, R22, UR4, R5.reuse ;  /* 0x0000000416147c19 */ /* 0x100fe40008001205 */
[----:B------:R-:W-:-:S03]  /*6690*/  SHF.R.U32.HI R23, RZ, UR4, R5 ;  /* 0x00000004ff177c19 */ /* 0x000fc60008011605 */
[----:B------:R-:W-:Y:S02]  /*66a0*/  IMAD.MOV.U32 R6, RZ, RZ, R20 ;  /* 0x000000ffff067224 */ /* 0x000fe400078e0014 */
[----:B------:R-:W-:Y:S01]  /*66b0*/  IMAD.MOV.U32 R5, RZ, RZ, R23 ;  /* 0x000000ffff057224 */ /* 0x000fe200078e0017 */
[----:B------:R-:W-:Y:S06]  /*66c0*/  @!P0 BRA `(.L_x_112) ;  /* 0x00000000002c8947 */ /* 0x000fec0003800000 */
        /* <DEDUP_REMOVED lines=9> */
[----:B------:R-:W-:-:S04]  /*6760*/  IMAD.WIDE.U32.X R4, R23, UR7, R4, P1 ;  /* 0x0000000717047c25 */ /* 0x000fc800088e0404 */
[----:B------:R-:W-:-:S07]  /*6770*/  IMAD.MOV.U32 R6, RZ, RZ, R4 ;  /* 0x000000ffff067224 */ /* 0x000fce00078e0004 */
.L_x_112:
[----:B------:R-:W-:Y:S01]  /*6780*/  ULDC UR4, c[0x0][0x648] ;  /* 0x0001920000047ab9 */ /* 0x000fe20000000800 */
[----:B------:R-:W-:Y:S01]  /*6790*/  LOP3.LUT R4, R22, UR29, RZ, 0xc0, !PT ;  /* 0x0000001d16047c12 */ /* 0x000fe2000f8ec0ff */
[----:B------:R-:W-:Y:S01]  /*67a0*/  ULDC UR5, c[0x0][0x610] ;  /* 0x0001840000057ab9 */ /* 0x000fe20000000800 */
[----:B------:R-:W-:Y:S01]  /*67b0*/  SHF.R.U64 R5, R6, UR4, R5 ;  /* 0x0000000406057c19 */ /* 0x000fe20008001205 */
[----:B------:R-:W-:Y:S01]  /*67c0*/  ULDC UR4, c[0x0][0x638] ;  /* 0x00018e0000047ab9 */ /* 0x000fe20000000800 */
[----:B------:R-:W-:-:S03]  /*67d0*/  LOP3.LUT R21, R21, UR13, RZ, 0xc0, !PT ;  /* 0x0000000d15157c12 */ /* 0x000fc6000f8ec0ff */
[----:B------:R-:W-:Y:S02]  /*67e0*/  IMAD.MOV R7, RZ, RZ, -R5 ;  /* 0x000000ffff077224 */ /* 0x000fe400078e0a05 */
[----:B------:R-:W-:Y:S02]  /*67f0*/  IMAD R4, R5, UR21, R4 ;  /* 0x0000001505047c24 */ /* 0x000fe4000f8e0204 */
[----:B------:R-:W-:Y:S01]  /*6800*/  IMAD R20, R7, UR4, R20 ;  /* 0x0000000407147c24 */ /* 0x000fe2000f8e0214 */
[----:B------:R-:W-:Y:S01]  /*6810*/  ULDC UR4, c[0x0][0x600] ;  /* 0x0001800000047ab9 */ /* 0x000fe20000000800 */
[----:B------:R-:W-:Y:S02]  /*6820*/  IMAD R15, R4, UR5, R15 ;  /* 0x00000005040f7c24 */ /* 0x000fe4000f8e020f */
[----:B------:R-:W-:Y:S02]  /*6830*/  IMAD R20, R20, UR4, R21 ;  /* 0x0000000414147c24 */ /* 0x000fe4000f8e0215 */
[----:B------:R-:W-:-:S02]  /*6840*/  IMAD.MOV.U32 R4, RZ, RZ, 0x1 ;  /* 0x00000001ff047424 */ /* 0x000fc400078e00ff */
[----:B------:R-:W-:Y:S01]  /*6850*/  IMAD.MOV.U32 R7, RZ, RZ, R14 ;  /* 0x000000ffff077224 */ /* 0x000fe200078e000e */
[----:B------:R-:W-:Y:S02]  /*6860*/  SEL R21, R20, R15, !P2 ;  /* 0x0000000f14157207 */ /* 0x000fe40005000000 */
[----:B------:R-:W-:-:S07]  /*6870*/  SEL R20, R15, R20, !P2 ;  /* 0x000000140f147207 */ /* 0x000fce0005000000 */
.L_x_110:
[----:B------:R-:W-:Y:S05]  /*6880*/  BSYNC B1 ;  /* 0x0000000000017941 */ /* 0x000fea0003800000 */
.L_x_109:
[----:B------:R-:W-:-:S13]  /*6890*/  LOP3.LUT P0, RZ, R4, 0xff, RZ, 0xc0, !PT ;  /* 0x000000ff04ff7812 */ /* 0x000fda000780c0ff */
[----:B------:R-:W-:Y:S05]  /*68a0*/  @P0 BRA `(.L_x_113) ;  /* 0xfffffff000b80947 */ /* 0x000fea000383ffff */
[----:B------:R-:W-:Y:S05]  /*68b0*/  BSYNC B0 ;  /* 0x0000000000007941 */ /* 0x000fea0003800000 */
.L_x_102:
[----:B------:R-:W-:-:S03]  /*68c0*/  UMOV UR4, 0xffffffff ;  /* 0xffffffff00047882 */ /* 0x000fc60000000000 */
[----:B------:R-:W-:Y:S05]  /*68d0*/  BRA.DIV UR4, `(.L_x_114) ;  /* 0x0000000604387947 */ /* 0x000fea000b800000 */
[----:B------:R-:W-:-:S13]  /*68e0*/  ELECT P6, URZ, PT ;  /* 0x00000000003f782f */ /* 0x000fda00038c0000 */
.L_x_129:
[----:B------:R-:W-:Y:S04]  /*68f0*/  BSSY B0, `(.L_x_115) ;  /* 0x0000034000007945 */ /* 0x000fe80003800000 */
[----:B------:R-:W-:Y:S05]  /*6900*/  @!P6 BRA `(.L_x_116) ;  /* 0x0000000000c8e947 */ /* 0x000fea0003800000 */
[----:B------:R-:W-:-:S04]  /*6910*/  LOP3.LUT R18, R18, 0x2, RZ, 0xfc, !PT ;  /* 0x0000000212127812 */ /* 0x000fc800078efcff */
[----:B------:R-:W-:-:S13]  /*6920*/  ISETP.NE.AND P0, PT, R18, 0x3, PT ;  /* 0x000000031200780c */ /* 0x000fda0003f05270 */
[----:B------:R-:W-:Y:S05]  /*6930*/  @!P0 BRA `(.L_x_117) ;  /* 0x0000000000048947 */ /* 0x000fea0003800000 */
[----:B------:R-:W-:Y:S01]  /*6940*/  BPT.TRAP 0x1 ;  /* 0x000000040000795c */ /* 0x000fe20000300000 */
.L_x_117:
[----:B------:R-:W0:Y:S01]  /*6950*/  S2R R5, SR_CgaCtaId ;  /* 0x0000000000057919 */ /* 0x000e220000008800 */
[----:B------:R-:W-:Y:S02]  /*6960*/  MOV R0, 0x400 ;  /* 0x0000040000007802 */ /* 0x000fe40000000f00 */
[----:B------:R-:W-:Y:S02]  /*6970*/  SHF.L.U32 R2, R3, 0x1f, RZ ;  /* 0x0000001f03027819 */ /* 0x000fe400000006ff */
[----:B0-----:R-:W-:-:S05]  /*6980*/  LEA R5, R5, R0, 0x18 ;  /* 0x0000000005057211 */ /* 0x001fca00078ec0ff */
[----:B------:R-:W-:-:S04]  /*6990*/  VIADD R5, R5, 0x28 ;  /* 0x0000002805057836 */ /* 0x000fc80000000000 */
[C---:B------:R-:W-:Y:S02]  /*69a0*/  IMAD R7, R8.reuse, 0x8, R5 ;  /* 0x0000000808077824 */ /* 0x040fe400078e0205 */
[----:B------:R-:W-:Y:S02]  /*69b0*/  VIADD R8, R8, 0x1 ;  /* 0x0000000108087836 */ /* 0x000fe40000000000 */
[----:B------:R-:W0:Y:S03]  /*69c0*/  SYNCS.PHASECHK.TRANS64.TRYWAIT P0, [R7+URZ], R2 ;  /* 0x00000002070075a7 */ /* 0x000e26000800017f */
[----:B------:R-:W-:-:S04]  /*69d0*/  ISETP.NE.AND P1, PT, R8, 0x5, PT ;  /* 0x000000050800780c */ /* 0x000fc80003f25270 */
[----:B------:R-:W-:Y:S02]  /*69e0*/  SEL R0, RZ, 0x1, P1 ;  /* 0x00000001ff007807 */ /* 0x000fe40000800000 */
[----:B------:R-:W-:Y:S02]  /*69f0*/  SEL R8, R8, RZ, P1 ;  /* 0x000000ff08087207 */ /* 0x000fe40000800000 */
[----:B------:R-:W-:-:S03]  /*6a00*/  LOP3.LUT R9, R3, R0, RZ, 0x3c, !PT ;  /* 0x0000000003097212 */ /* 0x000fc600078e3cff */
[----:B------:R-:W-:Y:S01]  /*6a10*/  IMAD R6, R8, 0x8, R5 ;  /* 0x0000000808067824 */ /* 0x000fe200078e0205 */
[----:B------:R-:W-:Y:S01]  /*6a20*/  SHF.L.U32 R3, R9, 0x1f, RZ ;  /* 0x0000001f09037819 */ /* 0x000fe200000006ff */
[----:B0-----:R-:W-:Y:S06]  /*6a30*/  @!P0 BRA `(.L_x_118) ;  /* 0x0000000400008947 */ /* 0x001fec0003800000 */
.L_x_130:
[----:B------:R-:W1:Y:S01]  /*6a40*/  SYNCS.PHASECHK.TRANS64.TRYWAIT P0, [R6+URZ], R3 ;  /* 0x00000003060075a7 */ /* 0x000e62000800017f */
[----:B------:R-:W-:-:S05]  /*6a50*/  VIADD R0, R8, 0x1 ;  /* 0x0000000108007836 */ /* 0x000fca0000000000 */
[----:B------:R-:W-:-:S04]  /*6a60*/  ISETP.NE.AND P1, PT, R0, 0x5, PT ;  /* 0x000000050000780c */ /* 0x000fc80003f25270 */
[----:B0-----:R-:W-:Y:S02]  /*6a70*/  SEL R2, RZ, 0x1, P1 ;  /* 0x00000001ff027807 */ /* 0x001fe40000800000 */
[----:B------:R-:W-:Y:S02]  /*6a80*/  SEL R0, R0, RZ, P1 ;  /* 0x000000ff00007207 */ /* 0x000fe40000800000 */
[----:B------:R-:W-:-:S03]  /*6a90*/  LOP3.LUT R9, R9, R2, RZ, 0x3c, !PT ;  /* 0x0000000209097212 */ /* 0x000fc600078e3cff */
[----:B------:R-:W-:Y:S01]  /*6aa0*/  IMAD R7, R0, 0x8, R5 ;  /* 0x0000000800077824 */ /* 0x000fe200078e0205 */
[----:B------:R-:W-:Y:S01]  /*6ab0*/  SHF.L.U32 R4, R9, 0x1f, RZ ;  /* 0x0000001f09047819 */ /* 0x000fe200000006ff */
[----:B-1----:R-:W-:Y:S06]  /*6ac0*/  @!P0 BRA `(.L_x_119) ;  /* 0x0000000000f08947 */ /* 0x002fec0003800000 */
.L_x_131:
[----:B------:R-:W1:Y:S01]  /*6ad0*/  SYNCS.PHASECHK.TRANS64.TRYWAIT P0, [R7+URZ], R4 ;  /* 0x00000004070075a7 */ /* 0x000e62000800017f */
[----:B------:R-:W-:-:S05]  /*6ae0*/  VIADD R0, R0, 0x1 ;  /* 0x0000000100007836 */ /* 0x000fca0000000000 */
[----:B------:R-:W-:-:S04]  /*6af0*/  ISETP.NE.AND P1, PT, R0, 0x5, PT ;  /* 0x000000050000780c */ /* 0x000fc80003f25270 */
[----:B------:R-:W-:Y:S02]  /*6b00*/  SEL R2, RZ, 0x1, P1 ;  /* 0x00000001ff027807 */ /* 0x000fe40000800000 */
[----:B------:R-:W-:Y:S02]  /*6b10*/  SEL R0, R0, RZ, P1 ;  /* 0x000000ff00007207 */ /* 0x000fe40000800000 */
[----:B------:R-:W-:-:S03]  /*6b20*/  LOP3.LUT R9, R9, R2, RZ, 0x3c, !PT ;  /* 0x0000000209097212 */ /* 0x000fc600078e3cff */
[----:B0-----:R-:W-:Y:S01]  /*6b30*/  IMAD R6, R0, 0x8, R5 ;  /* 0x0000000800067824 */ /* 0x001fe200078e0205 */
[----:B------:R-:W-:Y:S01]  /*6b40*/  SHF.L.U32 R3, R9, 0x1f, RZ ;  /* 0x0000001f09037819 */ /* 0x000fe200000006ff */
[----:B-1----:R-:W-:Y:S06]  /*6b50*/  @!P0 BRA `(.L_x_120) ;  /* 0x0000000000e08947 */ /* 0x002fec0003800000 */
.L_x_132:
[----:B------:R-:W1:Y:S01]  /*6b60*/  SYNCS.PHASECHK.TRANS64.TRYWAIT P0, [R6+URZ], R3 ;  /* 0x00000003060075a7 */ /* 0x000e62000800017f */
[----:B------:R-:W-:-:S05]  /*6b70*/  VIADD R0, R0, 0x1 ;  /* 0x0000000100007836 */ /* 0x000fca0000000000 */
[----:B------:R-:W-:-:S04]  /*6b80*/  ISETP.NE.AND P1, PT, R0, 0x5, PT ;  /* 0x000000050000780c */ /* 0x000fc80003f25270 */
[----:B------:R-:W-:Y:S02]  /*6b90*/  SEL R2, RZ, 0x1, P1 ;  /* 0x00000001ff027807 */ /* 0x000fe40000800000 */
[----:B------:R-:W-:Y:S02]  /*6ba0*/  SEL R0, R0, RZ, P1 ;  /* 0x000000ff00007207 */ /* 0x000fe40000800000 */
[----:B------:R-:W-:Y:S01]  /*6bb0*/  LOP3.LUT R2, R9, R2, RZ, 0x3c, !PT ;  /* 0x0000000209027212 */ /* 0x000fe200078e3cff */
[----:B-1----:R-:W-:Y:S06]  /*6bc0*/  @!P0 BRA `(.L_x_121) ;  /* 0x0000000000d88947 */ /* 0x002fec0003800000 */
.L_x_133:
[----:B------:R-:W-:Y:S01]  /*6bd0*/  IMAD R5, R0, 0x8, R5 ;  /* 0x0000000800057824 */ /* 0x000fe200078e0205 */
[----:B------:R-:W-:-:S07]  /*6be0*/  SHF.L.U32 R0, R2, 0x1f, RZ ;  /* 0x0000001f02007819 */ /* 0x000fce00000006ff */
.L_x_122:
[----:B--2---:R2:W3:Y:S02]  /*6bf0*/  SYNCS.PHASECHK.TRANS64.TRYWAIT P0, [R5+URZ], R0 ;  /* 0x00000000050075a7 */ /* 0x0044e4000800017f */
[----:B---3--:R-:W-:Y:S05]  /*6c00*/  @!P0 NANOSLEEP.SYNCS 0x989680 ;  /* 0x009896800000895d */ /* 0x008fea0003900000 */
[----:B------:R-:W3:Y:S02]  /*6c10*/  @!P0 SYNCS.PHASECHK.TRANS64 P0, [R5+URZ], R0 ;  /* 0x00000000050085a7 */ /* 0x000ee4000800007f */
[----:B---3--:R-:W-:Y:S05]  /*6c20*/  @!P0 BRA `(.L_x_122) ;  /* 0xfffffffc00f08947 */ /* 0x008fea000383ffff */
.L_x_116:
[----:B------:R-:W-:Y:S05]  /*6c30*/  BSYNC B0 ;  /* 0x0000000000007941 */ /* 0x000fea0003800000 */
.L_x_115:
[----:B------:R-:W-:Y:S05]  /*6c40*/  EXIT ;  /* 0x000000000000794d */ /* 0x000fea0003800000 */
.L_x_21:
[----:B-1----:R1:W2:Y:S02]  /*6c50*/  SYNCS.PHASECHK.TRANS64.TRYWAIT P1, [R3+URZ], R0 ;  /* 0x00000000030075a7 */ /* 0x0022a4000802017f */
[----:B--2---:R-:W-:Y:S05]  /*6c60*/  @!P1 NANOSLEEP.SYNCS 0x989680 ;  /* 0x009896800000995d */ /* 0x004fea0003900000 */
[----:B------:R-:W2:Y:S02]  /*6c70*/  @!P1 SYNCS.PHASECHK.TRANS64 P1, [R3+URZ], R0 ;  /* 0x00000000030095a7 */ /* 0x000ea4000802007f */
[----:B--2---:R-:W-:Y:S05]  /*6c80*/  @!P1 BRA `(.L_x_21) ;  /* 0xfffffffc00f09947 */ /* 0x004fea000383ffff */
[----:B------:R-:W-:Y:S05]  /*6c90*/  BRA `(.L_x_20) ;  /* 0xffffffa800cc7947 */ /* 0x000fea000383ffff */
.L_x_26:
[----:B-1----:R1:W2:Y:S02]  /*6ca0*/  SYNCS.PHASECHK.TRANS64.TRYWAIT P1, [R5+URZ], R4 ;  /* 0x00000004050075a7 */ /* 0x0022a4000802017f */
[----:B--2---:R-:W-:Y:S05]  /*6cb0*/  @!P1 NANOSLEEP.SYNCS 0x989680 ;  /* 0x009896800000995d */ /* 0x004fea0003900000 */
[----:B------:R-:W2:Y:S02]  /*6cc0*/  @!P1 SYNCS.PHASECHK.TRANS64 P1, [R5+URZ], R4 ;  /* 0x00000004050095a7 */ /* 0x000ea4000802007f */
[----:B--2---:R-:W-:Y:S05]  /*6cd0*/  @!P1 BRA `(.L_x_26) ;  /* 0xfffffffc00f09947 */ /* 0x004fea000383ffff */
[----:B------:R-:W-:Y:S05]  /*6ce0*/  BRA `(.L_x_25) ;  /* 0xffffffb000f47947 */ /* 0x000fea000383ffff */
.L_x_103:
[----:B------:R-:W-:Y:S01]  /*6cf0*/  BSSY B1, `(.L_x_123) ;  /* 0x0000006000017945 */ /* 0x000fe20003800000 */
[----:B------:R-:W-:-:S07]  /*6d00*/  IMAD.MOV.U32 R15, RZ, RZ, -0x1 ;  /* 0xffffffffff0f7424 */ /* 0x000fce00078e00ff */
[----:B------:R-:W-:Y:S05]  /*6d10*/  WARPSYNC.COLLECTIVE R15, `(.L_x_124) ;  /* 0x000000000f0c7348 */ /* 0x000fea0003c00000 */
[----:B------:R-:W-:Y:S02]  /*6d20*/  ELECT P6, UR62, PT ;  /* 0x00000000003e782f */ /* 0x000fe400038c0000 */
[----:B------:R-:W-:Y:S01]  /*6d30*/  MOV R14, UR62 ;  /* 0x0000003e000e7c02 */ /* 0x000fe20008000f00 */
[----:B------:R-:W-:Y:S10]  /*6d40*/  ENDCOLLECTIVE ;  /* 0x000000000000791b */ /* 0x000ff40003800000 */
.L_x_124:
[----:B------:R-:W-:Y:S05]  /*6d50*/  BSYNC B1 ;  /* 0x0000000000017941 */ /* 0x000fea0003800000 */
.L_x_123:
[----:B------:R-:W-:Y:S05]  /*6d60*/  BRA `(.L_x_125) ;  /* 0xffffffec00947947 */ /* 0x000fea000383ffff */
.L_x_106:
[----:B-1----:R1:W2:Y:S02]  /*6d70*/  SYNCS.PHASECHK.TRANS64.TRYWAIT P0, [R23+URZ+0x28], R14 ;  /* 0x0000280e170075a7 */ /* 0x0022a4000800017f */
[----:B--2---:R-:W-:Y:S05]  /*6d80*/  @!P0 NANOSLEEP.SYNCS 0x989680 ;  /* 0x009896800000895d */ /* 0x004fea0003900000 */
[----:B------:R-:W2:Y:S02]  /*6d90*/  @!P0 SYNCS.PHASECHK.TRANS64 P0, [R23+URZ+0x28], R14 ;  /* 0x0000280e170085a7 */ /* 0x000ea4000800007f */
[----:B--2---:R-:W-:Y:S05]  /*6da0*/  @!P0 BRA `(.L_x_106) ;  /* 0xfffffffc00f08947 */ /* 0x004fea000383ffff */
[----:B------:R-:W-:Y:S05]  /*6db0*/  BRA `(.L_x_126) ;  /* 0xffffffec00cc7947 */ /* 0x000fea000383ffff */
.L_x_114:
[----:B------:R-:W-:Y:S01]  /*6dc0*/  BSSY B0, `(.L_x_127) ;  /* 0x0000006000007945 */ /* 0x000fe20003800000 */
[----:B------:R-:W-:-:S07]  /*6dd0*/  IMAD.MOV.U32 R15, RZ, RZ, -0x1 ;  /* 0xffffffffff0f7424 */ /* 0x000fce00078e00ff */
[----:B------:R-:W-:Y:S05]  /*6de0*/  WARPSYNC.COLLECTIVE R15, `(.L_x_128) ;  /* 0x000000000f0c7348 */ /* 0x000fea0003c00000 */
[----:B------:R-:W-:Y:S02]  /*6df0*/  ELECT P6, UR62, PT ;  /* 0x00000000003e782f */ /* 0x000fe400038c0000 */
[----:B------:R-:W-:Y:S01]  /*6e00*/  MOV R14, UR62 ;  /* 0x0000003e000e7c02 */ /* 0x000fe20008000f00 */
[----:B------:R-:W-:Y:S10]  /*6e10*/  ENDCOLLECTIVE ;  /* 0x000000000000791b */ /* 0x000ff40003800000 */
.L_x_128:
[----:B------:R-:W-:Y:S05]  /*6e20*/  BSYNC B0 ;  /* 0x0000000000007941 */ /* 0x000fea0003800000 */
.L_x_127:
[----:B------:R-:W-:Y:S05]  /*6e30*/  BRA `(.L_x_129) ;  /* 0xfffffff800ac7947 */ /* 0x000fea000383ffff */
.L_x_118:
[----:B0-----:R0:W1:Y:S02]  /*6e40*/  SYNCS.PHASECHK.TRANS64.TRYWAIT P0, [R7+URZ], R2 ;  /* 0x00000002070075a7 */ /* 0x001064000800017f */
[----:B-1----:R-:W-:Y:S05]  /*6e50*/  @!P0 NANOSLEEP.SYNCS 0x989680 ;  /* 0x009896800000895d */ /* 0x002fea0003900000 */
[----:B------:R-:W1:Y:S02]  /*6e60*/  @!P0 SYNCS.PHASECHK.TRANS64 P0, [R7+URZ], R2 ;  /* 0x00000002070085a7 */ /* 0x000e64000800007f */
[----:B-1----:R-:W-:Y:S05]  /*6e70*/  @!P0 BRA `(.L_x_118) ;  /* 0xfffffffc00f08947 */ /* 0x002fea000383ffff */
[----:B------:R-:W-:Y:S05]  /*6e80*/  BRA `(.L_x_130) ;  /* 0xfffffff800ec7947 */ /* 0x000fea000383ffff */
.L_x_119:
[----:B0-----:R0:W1:Y:S02]  /*6e90*/  SYNCS.PHASECHK.TRANS64.TRYWAIT P0, [R6+URZ], R3 ;  /* 0x00000003060075a7 */ /* 0x001064000800017f */
[----:B-1----:R-:W-:Y:S05]  /*6ea0*/  @!P0 NANOSLEEP.SYNCS 0x989680 ;  /* 0x009896800000895d */ /* 0x002fea0003900000 */
[----:B------:R-:W1:Y:S02]  /*6eb0*/  @!P0 SYNCS.PHASECHK.TRANS64 P0, [R6+URZ], R3 ;  /* 0x00000003060085a7 */ /* 0x000e64000800007f */
[----:B-1----:R-:W-:Y:S05]  /*6ec0*/  @!P0 BRA `(.L_x_119) ;  /* 0xfffffffc00f08947 */ /* 0x002fea000383ffff */
[----:B------:R-:W-:Y:S05]  /*6ed0*/  BRA `(.L_x_131) ;  /* 0xfffffff800fc7947 */ /* 0x000fea000383ffff */
.L_x_120:
[----:B0-----:R0:W1:Y:S02]  /*6ee0*/  SYNCS.PHASECHK.TRANS64.TRYWAIT P0, [R7+URZ], R4 ;  /* 0x00000004070075a7 */ /* 0x001064000800017f */
[----:B-1----:R-:W-:Y:S05]  /*6ef0*/  @!P0 NANOSLEEP.SYNCS 0x989680 ;  /* 0x009896800000895d */ /* 0x002fea0003900000 */
[----:B------:R-:W1:Y:S02]  /*6f00*/  @!P0 SYNCS.PHASECHK.TRANS64 P0, [R7+URZ], R4 ;  /* 0x00000004070085a7 */ /* 0x000e64000800007f */
[----:B-1----:R-:W-:Y:S05]  /*6f10*/  @!P0 BRA `(.L_x_120) ;  /* 0xfffffffc00f08947 */ /* 0x002fea000383ffff */
[----:B------:R-:W-:Y:S05]  /*6f20*/  BRA `(.L_x_132) ;  /* 0xfffffffc000c7947 */ /* 0x000fea000383ffff */
.L_x_121:
[----:B-1----:R1:W2:Y:S02]  /*6f30*/  SYNCS.PHASECHK.TRANS64.TRYWAIT P0, [R6+URZ], R3 ;  /* 0x00000003060075a7 */ /* 0x0022a4000800017f */
[----:B--2---:R-:W-:Y:S05]  /*6f40*/  @!P0 NANOSLEEP.SYNCS 0x989680 ;  /* 0x009896800000895d */ /* 0x004fea0003900000 */
[----:B------:R-:W2:Y:S02]  /*6f50*/  @!P0 SYNCS.PHASECHK.TRANS64 P0, [R6+URZ], R3 ;  /* 0x00000003060085a7 */ /* 0x000ea4000800007f */
[----:B--2---:R-:W-:Y:S05]  /*6f60*/  @!P0 BRA `(.L_x_121) ;  /* 0xfffffffc00f08947 */ /* 0x004fea000383ffff */
[----:B------:R-:W-:Y:S05]  /*6f70*/  BRA `(.L_x_133) ;  /* 0xfffffffc00147947 */ /* 0x000fea000383ffff */
.L_x_134:
[----:B------:R-:W-:-:S00]  /*6f80*/  BRA `(.L_x_134) ;  /* 0xfffffffc00fc7947 */ /* 0x000fc0000383ffff */
[----:B------:R-:W-:-:S00]  /*6f90*/  NOP ;  /* 0x0000000000007918 */ /* 0x000fc00000000000 */
        /* <DEDUP_REMOVED lines=14> */
.L_x_135:


//--------------------- .nv.global.init           --------------------------
	.section	.nv.global.init,"aw",@progbits
.nv.global.init:
	.type		$str$22,@object
	.size		$str$22,($str$23 - $str$22)
$str$22:
        /*0000*/ 	.byte	0x6b, 0x5f, 0x74, 0x69, 0x6c, 0x65, 0x5f, 0x63, 0x6f, 0x75, 0x6e, 0x74, 0x20, 0x3e, 0x3d, 0x20
        /*0010*/ 	.byte	0x31, 0x00
	.type		$str$23,@object
	.size		$str$23,(__unnamed_1 - $str$23)
$str$23:
        /*0012*/ 	.byte	0x2f, 0x74, 0x6d, 0x70, 0x2f, 0x63, 0x75, 0x74, 0x6c, 0x61, 0x73, 0x73, 0x5f, 0x73, 0x77, 0x65
        /*0022*/ 	.byte	0x65, 0x70, 0x5f, 0x73, 0x72, 0x63, 0x2f, 0x69, 0x6e, 0x63, 0x6c, 0x75, 0x64, 0x65, 0x2f, 0x63
        /*0032*/ 	.byte	0x75, 0x74, 0x6c, 0x61, 0x73, 0x73, 0x2f, 0x67, 0x65, 0x6d, 0x6d, 0x2f, 0x63, 0x6f, 0x6c, 0x6c
        /*0042*/ 	.byte	0x65, 0x63, 0x74, 0x69, 0x76, 0x65, 0x2f, 0x73, 0x6d, 0x39, 0x30, 0x5f, 0x6d, 0x6d, 0x61, 0x5f
        /*0052*/ 	.byte	0x74, 0x6d, 0x61, 0x5f, 0x67, 0x6d, 0x6d, 0x61, 0x5f, 0x73, 0x73, 0x5f, 0x77, 0x61, 0x72, 0x70
        /*0062*/ 	.byte	0x73, 0x70, 0x65, 0x63, 0x69, 0x61, 0x6c, 0x69, 0x7a, 0x65, 0x64, 0x2e, 0x68, 0x70, 0x70, 0x00
	.type		__unnamed_1,@object
	.size		__unnamed_1,(.L_0 - __unnamed_1)
__unnamed_1:
        /*0072*/ 	.byte	0x76, 0x6f, 0x69, 0x64, 0x20, 0x63, 0x75, 0x74, 0x6c, 0x61, 0x73, 0x73, 0x3a, 0x3a, 0x67, 0x65
        /* <DEDUP_REMOVED lines=177> */
        /*0b92*/ 	.byte	0x6e, 0x74, 0x69, 0x74, 0x79, 0x5d, 0x00
.L_0:


//--------------------- .nv.shared._ZN7cutlass13device_kernelINS_4gemm6kernel13GemmUniversalIN4cute5tupleIJiiiiEEENS1_10collective13CollectiveMmaINS1_34MainloopSm90TmaGmmaWarpSpecializedILi5ENS5_IJNS4_1CILi2EEENSA_ILi1EEESC_EEENS1_35KernelTmaWarpSpecializedCooperativeEEENS5_IJNSA_ILi128EEENSA_ILi64EEESG_EEENS_10tfloat32_tENS5_IJlSC_lEEESJ_SK_NS4_8TiledMMAINS4_8MMA_AtomIJNS4_4SM904GMMA29MMA_64x64x8_F32TF32TF32_SS_TNILNSO_7ScaleInE1ELSQ_1EEEEEENS4_6LayoutISD_NS5_IJSC_NSA_ILi0EEESU_EEEEENS5_IJNS4_10UnderscoreESX_SX_EEEEENS4_13SM90_TMA_LOADENS4_14ComposedLayoutINS4_7SwizzleILi3ELi4ELi3EEENS4_18smem_ptr_flag_bitsILi32EEENST_INS5_IJNSA_ILi8EEENSA_ILi32EEEEEENS5_IJS17_SC_EEEEEEEvNS4_8identityENS4_23SM90_TMA_LOAD_MULTICASTES1B_vS1C_EENS_8epilogue10collective6detail29Sm90TmaWarpSpecializedAdapterINS1G_15DefaultEpilogueISJ_SK_SK_NS1F_6thread17LinearCombinationISJ_Li1EffLNS1K_9ScaleType4KindE0ELNS_15FloatRoundStyleE2ESJ_EENS1_15EpilogueDefaultEEEEEvvEEEEvNT_6ParamsE --------------------------
	.section	.nv.shared._ZN7cutlass13device_kernelINS_4gemm6kernel13GemmUniversalIN4cute5tupleIJiiiiEEENS1_10collective13CollectiveMmaINS1_34MainloopSm90TmaGmmaWarpSpecializedILi5ENS5_IJNS4_1CILi2EEENSA_ILi1EEESC_EEENS1_35KernelTmaWarpSpecializedCooperativeEEENS5_IJNSA_ILi128EEENSA_ILi64EEESG_EEENS_10tfloat32_tENS5_IJlSC_lEEESJ_SK_NS4_8TiledMMAINS4_8MMA_AtomIJNS4_4SM904GMMA29MMA_64x64x8_F32TF32TF32_SS_TNILNSO_7ScaleInE1ELSQ_1EEEEEENS4_6LayoutISD_NS5_IJSC_NSA_ILi0EEESU_EEEEENS5_IJNS4_10UnderscoreESX_SX_EEEEENS4_13SM90_TMA_LOADENS4_14ComposedLayoutINS4_7SwizzleILi3ELi4ELi3EEENS4_18smem_ptr_flag_bitsILi32EEENST_INS5_IJNSA_ILi8EEENSA_ILi32EEEEEENS5_IJS17_SC_EEEEEEEvNS4_8identityENS4_23SM90_TMA_LOAD_MULTICASTES1B_vS1C_EENS_8epilogue10collective6detail29Sm90TmaWarpSpecializedAdapterINS1G_15DefaultEpilogueISJ_SK_SK_NS1F_6thread17LinearCombinationISJ_Li1EffLNS1K_9ScaleType4KindE0ELNS_15FloatRoundStyleE2ESJ_EENS1_15EpilogueDefaultEEEEEvvEEEEvNT_6ParamsE,"aw",@nobits
	.sectionflags	@""
	.align	16
	.zero		1024


//--------------------- .nv.shared.reserved.0     --------------------------
	.section	.nv.shared.reserved.0,"aw",@nobits
	.weak		__nv_reservedSMEM_offset_0_alias
	.size		__nv_reservedSMEM_offset_0_alias, 0, 0
	.other		__nv_reservedSMEM_offset_0_alias,@"STO_CUDA_RESERVED_SHARED STV_DEFAULT"
__nv_reservedSMEM_offset_0_alias:
	.zero		0


//--------------------- .nv.global                --------------------------
	.section	.nv.global,"aw",@nobits
.nv.global:
	.type		_ZN39_INTERNAL_dd0c383e_4_k_cu_ea684a77_71924cute1_E,@object
	.size		_ZN39_INTERNAL_dd0c383e_4_k_cu_ea684a77_71924cute1_E,(_ZN39_INTERNAL_dd0c383e_4_k_cu_ea684a77_71924cuda3std3__45__cpo6cbeginE - _ZN39_INTERNAL_dd0c383e_4_k_cu_ea684a77_71924cute1_E)
_ZN39_INTERNAL_dd0c383e_4_k_cu_ea684a77_71924cute1_E:
	.zero		1
	.type		_ZN39_INTERNAL_dd0c383e_4_k_cu_ea684a77_71924cuda3std3__45__cpo6cbeginE,@object
	.size		_ZN39_INTERNAL_dd0c383e_4_k_cu_ea684a77_71924cuda3std3__45__cpo6cbeginE,(_ZN39_INTERNAL_dd0c383e_4_k_cu_ea684a77_71924cuda3std3__48in_placeE - _ZN39_INTERNAL_dd0c383e_4_k_cu_ea684a77_71924cuda3std3__45__cpo6cbeginE)
_ZN39_INTERNAL_dd0c383e_4_k_cu_ea684a77_71924cuda3std3__45__cpo6cbeginE:
	.zero		1
	.type		_ZN39_INTERNAL_dd0c383e_4_k_cu_ea684a77_71924cuda3std3__48in_placeE,@object
	.size		_ZN39_INTERNAL_dd0c383e_4_k_cu_ea684a77_71924cuda3std3__48in_placeE,(_ZN39_INTERNAL_dd0c383e_4_k_cu_ea684a77_71924cuda3std6ranges3__45__cpo9iter_moveE - _ZN39_INTERNAL_dd0c383e_4_k_cu_ea684a77_71924cuda3std3__48in_placeE)
_ZN39_INTERNAL_dd0c383e_4_k_cu_ea684a77_71924cuda3std3__48in_placeE:
	.zero		1
	.type		_ZN39_INTERNAL_dd0c383e_4_k_cu_ea684a77_71924cuda3std6ranges3__45__cpo9iter_moveE,@object
	.size		_ZN39_INTERNAL_dd0c383e_4_k_cu_ea684a77_71924cuda3std6ranges3__45__cpo9iter_moveE,(_ZN39_INTERNAL_dd0c383e_4_k_cu_ea684a77_71924cuda3std3__45__cpo5beginE - _ZN39_INTERNAL_dd0c383e_4_k_cu_ea684a77_71924cuda3std6ranges3__45__cpo9iter_moveE)
_ZN39_INTERNAL_dd0c383e_4_k_cu_ea684a77_71924cuda3std6ranges3__45__cpo9iter_moveE:
	.zero		1
	.type		_ZN39_INTERNAL_dd0c383e_4_k_cu_ea684a77_71924cuda3std3__45__cpo5beginE,@object
	.size		_ZN39_INTERNAL_dd0c383e_4_k_cu_ea684a77_71924cuda3std3__45__cpo5beginE,(_ZN39_INTERNAL_dd0c383e_4_k_cu_ea684a77_71924cuda3std3__441_GLOBAL__N__dd0c383e_4_k_cu_ea684a77_71926ignoreE - _ZN39_INTERNAL_dd0c383e_4_k_cu_ea684a77_71924cuda3std3__45__cpo5beginE)
_ZN39_INTERNAL_dd0c383e_4_k_cu_ea684a77_71924cuda3std3__45__cpo5beginE:
	.zero		1
	.type		_ZN39_INTERNAL_dd0c383e_4_k_cu_ea684a77_71924cuda3std3__441_GLOBAL__N__dd0c383e_4_k_cu_ea684a77_71926ignoreE,@object
	.size		_ZN39_INTERNAL_dd0c383e_4_k_cu_ea684a77_71924cuda3std3__441_GLOBAL__N__dd0c383e_4_k_cu_ea684a77_71926ignoreE,(_ZN39_INTERNAL_dd0c383e_4_k_cu_ea684a77_71924cute7productE - _ZN39_INTERNAL_dd0c383e_4_k_cu_ea684a77_71924cuda3std3__441_GLOBAL__N__dd0c383e_4_k_cu_ea684a77_71926ignoreE)
_ZN39_INTERNAL_dd0c383e_4_k_cu_ea684a77_71924cuda3std3__441_GLOBAL__N__dd0c383e_4_k_cu_ea684a77_71926ignoreE:
	.zero		1
	.type		_ZN39_INTERNAL_dd0c383e_4_k_cu_ea684a77_71924cute7productE,@object
	.size		_ZN39_INTERNAL_dd0c383e_4_k_cu_ea684a77_71924cute7productE,(_ZN39_INTERNAL_dd0c383e_4_k_cu_ea684a77_71924cuda3std3__45__cpo3endE - _ZN39_INTERNAL_dd0c383e_4_k_cu_ea684a77_71924cute7productE)
_ZN39_INTERNAL_dd0c383e_4_k_cu_ea684a77_71924cute7productE:
	.zero		1
	.type		_ZN39_INTERNAL_dd0c383e_4_k_cu_ea684a77_71924cuda3std3__45__cpo3endE,@object
	.size		_ZN39_INTERNAL_dd0c383e_4_k_cu_ea684a77_71924cuda3std3__45__cpo3endE,(_ZN39_INTERNAL_dd0c383e_4_k_cu_ea684a77_71924cuda3std3__419piecewise_constructE - _ZN39_INTERNAL_dd0c383e_4_k_cu_ea684a77_71924cuda3std3__45__cpo3endE)
_ZN39_INTERNAL_dd0c383e_4_k_cu_ea684a77_71924cuda3std3__45__cpo3endE:
	.zero		1
	.type		_ZN39_INTERNAL_dd0c383e_4_k_cu_ea684a77_71924cuda3std3__419piecewise_constructE,@object
	.size		_ZN39_INTERNAL_dd0c383e_4_k_cu_ea684a77_71924cuda3std3__419piecewise_constructE,(_ZN39_INTERNAL_dd0c383e_4_k_cu_ea684a77_71924cuda3std3__45__cpo4cendE - _ZN39_INTERNAL_dd0c383e_4_k_cu_ea684a77_71924cuda3std3__419piecewise_constructE)
_ZN39_INTERNAL_dd0c383e_4_k_cu_ea684a77_71924cuda3std3__419piecewise_constructE:
	.zero		1
	.type		_ZN39_INTERNAL_dd0c383e_4_k_cu_ea684a77_71924cuda3std3__45__cpo4cendE,@object
	.size		_ZN39_INTERNAL_dd0c383e_4_k_cu_ea684a77_71924cuda3std3__45__cpo4cendE,(_ZN39_INTERNAL_dd0c383e_4_k_cu_ea684a77_71924cuda3std6ranges3__45__cpo4swapE - _ZN39_INTERNAL_dd0c383e_4_k_cu_ea684a77_71924cuda3std3__45__cpo4cendE)
_ZN39_INTERNAL_dd0c383e_4_k_cu_ea684a77_71924cuda3std3__45__cpo4cendE:
	.zero		1
	.type		_ZN39_INTERNAL_dd0c383e_4_k_cu_ea684a77_71924cuda3std6ranges3__45__cpo4swapE,@object
	.size		_ZN39_INTERNAL_dd0c383e_4_k_cu_ea684a77_71924cuda3std6ranges3__45__cpo4swapE,(.L_8 - _ZN39_INTERNAL_dd0c383e_4_k_cu_ea684a77_71924cuda3std6ranges3__45__cpo4swapE)
_ZN39_INTERNAL_dd0c383e_4_k_cu_ea684a77_71924cuda3std6ranges3__45__cpo4swapE:
	.zero		1
.L_8:


//--------------------- .nv.constant0._ZN7cutlass13device_kernelINS_4gemm6kernel13GemmUniversalIN4cute5tupleIJiiiiEEENS1_10collective13CollectiveMmaINS1_34MainloopSm90TmaGmmaWarpSpecializedILi5ENS5_IJNS4_1CILi2EEENSA_ILi1EEESC_EEENS1_35KernelTmaWarpSpecializedCooperativeEEENS5_IJNSA_ILi128EEENSA_ILi64EEESG_EEENS_10tfloat32_tENS5_IJlSC_lEEESJ_SK_NS4_8TiledMMAINS4_8MMA_AtomIJNS4_4SM904GMMA29MMA_64x64x8_F32TF32TF32_SS_TNILNSO_7ScaleInE1ELSQ_1EEEEEENS4_6LayoutISD_NS5_IJSC_NSA_ILi0EEESU_EEEEENS5_IJNS4_10UnderscoreESX_SX_EEEEENS4_13SM90_TMA_LOADENS4_14ComposedLayoutINS4_7SwizzleILi3ELi4ELi3EEENS4_18smem_ptr_flag_bitsILi32EEENST_INS5_IJNSA_ILi8EEENSA_ILi32EEEEEENS5_IJS17_SC_EEEEEEEvNS4_8identityENS4_23SM90_TMA_LOAD_MULTICASTES1B_vS1C_EENS_8epilogue10collective6detail29Sm90TmaWarpSpecializedAdapterINS1G_15DefaultEpilogueISJ_SK_SK_NS1F_6thread17LinearCombinationISJ_Li1EffLNS1K_9ScaleType4KindE0ELNS_15FloatRoundStyleE2ESJ_EENS1_15EpilogueDefaultEEEEEvvEEEEvNT_6ParamsE --------------------------
	.section	.nv.constant0._ZN7cutlass13device_kernelINS_4gemm6kernel13GemmUniversalIN4cute5tupleIJiiiiEEENS1_10collective13CollectiveMmaINS1_34MainloopSm90TmaGmmaWarpSpecializedILi5ENS5_IJNS4_1CILi2EEENSA_ILi1EEESC_EEENS1_35KernelTmaWarpSpecializedCooperativeEEENS5_IJNSA_ILi128EEENSA_ILi64EEESG_EEENS_10tfloat32_tENS5_IJlSC_lEEESJ_SK_NS4_8TiledMMAINS4_8MMA_AtomIJNS4_4SM904GMMA29MMA_64x64x8_F32TF32TF32_SS_TNILNSO_7ScaleInE1ELSQ_1EEEEEENS4_6LayoutISD_NS5_IJSC_NSA_ILi0EEESU_EEEEENS5_IJNS4_10UnderscoreESX_SX_EEEEENS4_13SM90_TMA_LOADENS4_14ComposedLayoutINS4_7SwizzleILi3ELi4ELi3EEENS4_18smem_ptr_flag_bitsILi32EEENST_INS5_IJNSA_ILi8EEENSA_ILi32EEEEEENS5_IJS17_SC_EEEEEEEvNS4_8identityENS4_23SM90_TMA_LOAD_MULTICASTES1B_vS1C_EENS_8epilogue10collective6detail29Sm90TmaWarpSpecializedAdapterINS1G_15DefaultEpilogueISJ_SK_SK_NS1F_6thread17LinearCombinationISJ_Li1EffLNS1K_9ScaleType4KindE0ELNS_15FloatRoundStyleE2ESJ_EENS1_15EpilogueDefaultEEEEEvvEEEEvNT_6ParamsE,"a",@progbits
	.sectionflags	@""
	.align	4
.nv.constant0._ZN7cutlass13device_kernelINS_4gemm6kernel13GemmUniversalIN4cute5tupleIJiiiiEEENS1_10collective13CollectiveMmaINS1_34MainloopSm90TmaGmmaWarpSpecializedILi5ENS5_IJNS4_1CILi2EEENSA_ILi1EEESC_EEENS1_35KernelTmaWarpSpecializedCooperativeEEENS5_IJNSA_ILi128EEENSA_ILi64EEESG_EEENS_10tfloat32_tENS5_IJlSC_lEEESJ_SK_NS4_8TiledMMAINS4_8MMA_AtomIJNS4_4SM904GMMA29MMA_64x64x8_F32TF32TF32_SS_TNILNSO_7ScaleInE1ELSQ_1EEEEEENS4_6LayoutISD_NS5_IJSC_NSA_ILi0EEESU_EEEEENS5_IJNS4_10UnderscoreESX_SX_EEEEENS4_13SM90_TMA_LOADENS4_14ComposedLayoutINS4_7SwizzleILi3ELi4ELi3EEENS4_18smem_ptr_flag_bitsILi32EEENST_INS5_IJNSA_ILi8EEENSA_ILi32EEEEEENS5_IJS17_SC_EEEEEEEvNS4_8identityENS4_23SM90_TMA_LOAD_MULTICASTES1B_vS1C_EENS_8epilogue10collective6detail29Sm90TmaWarpSpecializedAdapterINS1G_15DefaultEpilogueISJ_SK_SK_NS1F_6thread17LinearCombinationISJ_Li1EffLNS1K_9ScaleType4KindE0ELNS_15FloatRoundStyleE2ESJ_EENS1_15EpilogueDefaultEEEEEvvEEEEvNT_6ParamsE:
	.zero		1664


//--------------------- SYMBOLS --------------------------

	.type		.nv.reservedSmem.offset0,@object
	.size		.nv.reservedSmem.offset0,0x4
	.type		__assertfail,@function
